	.target	sm_100a

	.elftype	@"ET_EXEC"


//--------------------- .note.nv.tkinfo           --------------------------
	.section	.note.nv.tkinfo,"",@"SHT_NOTE"
	.sectionflags	@"SHF_NOTE_NV_TKINFO"
	.tkinfo
        /*0018*/ 	.word	0x00000002
        /*0030*/ 	.string	""
        /*0030*/ 	.string	"ptxas"
        /*0030*/ 	.string	"Cuda compilation tools, release 13.0, V13.0.88"
        /*0030*/ 	.string	"Build cuda_13.0.r13.0/compiler.36424714_0"
        /*0030*/ 	.string	"-arch sm_100a -m 64 "



//--------------------- .note.nv.cuinfo           --------------------------
	.section	.note.nv.cuinfo,"",@"SHT_NOTE"
	.sectionflags	@"SHF_NOTE_NV_CUINFO"
        /*0018*/ 	.short	0x0002
        /*001a*/ 	.short	0x0064
        /*001c*/ 	.short	0x0082
	.zero		2


//--------------------- .nv.info                  --------------------------
	.section	.nv.info,"",@"SHT_CUDA_INFO"
	.align	4


	//----- nvinfo : EIATTR_REGCOUNT
	.align		4
        /*0000*/ 	.byte	0x04, 0x2f
        /*0002*/ 	.short	(.L_12 - .L_11)
	.align		4
.L_11:
        /*0004*/ 	.word	index@(_ZN7cutlass13device_kernelIN5flash11enable_sm90INS1_16FlashAttnFwdSm90INS1_25CollectiveMainloopFwdSm90ILi2EN4cute5tupleIJNS5_1CILi1EEES8_S8_EEENS6_IJNS7_ILi64EEESA_SA_EEELi512ENS_6half_tEfNS_4arch4Sm90ELb1ELb0ELb1ELb1ELb0ELb1ELb1ELb0ELb0ELb0ELb0ELb0EEENS1_21CollectiveEpilogueFwdINS6_IJSA_NS7_ILi512EEESA_EEES9_SC_SE_Li256ELb1ELb0ELb0ELb0EEENS1_36VarlenDynamicPersistentTileSchedulerILi64ELi64ELi256ELi32ELb0ELb0ELb1ELb1ELb1ELb1EEEEEEEEEvNT_6ParamsE)
        /*0008*/ 	.word	0x00000004


	//----- nvinfo : EIATTR_FRAME_SIZE
	.align		4
.L_12:
        /*000c*/ 	.byte	0x04, 0x11
        /*000e*/ 	.short	(.L_14 - .L_13)
	.align		4
.L_13:
        /*0010*/ 	.word	index@(_ZN7cutlass13device_kernelIN5flash11enable_sm90INS1_16FlashAttnFwdSm90INS1_25CollectiveMainloopFwdSm90ILi2EN4cute5tupleIJNS5_1CILi1EEES8_S8_EEENS6_IJNS7_ILi64EEESA_SA_EEELi512ENS_6half_tEfNS_4arch4Sm90ELb1ELb0ELb1ELb1ELb0ELb1ELb1ELb0ELb0ELb0ELb0ELb0EEENS1_21CollectiveEpilogueFwdINS6_IJSA_NS7_ILi512EEESA_EEES9_SC_SE_Li256ELb1ELb0ELb0ELb0EEENS1_36VarlenDynamicPersistentTileSchedulerILi64ELi64ELi256ELi32ELb0ELb0ELb1ELb1ELb1ELb1EEEEEEEEEvNT_6ParamsE)
        /*0014*/ 	.word	0x00000000


	//----- nvinfo : EIATTR_REGCOUNT
	.align		4
.L_14:
        /*0018*/ 	.byte	0x04, 0x2f
        /*001a*/ 	.short	(.L_16 - .L_15)
	.align		4
.L_15:
        /*001c*/ 	.word	index@(_ZN7cutlass13device_kernelIN5flash11enable_sm90INS1_16FlashAttnFwdSm90INS1_25CollectiveMainloopFwdSm90ILi2EN4cute5tupleIJNS5_1CILi1EEES8_S8_EEENS6_IJNS7_ILi64EEESA_SA_EEELi512ENS_6half_tEfNS_4arch4Sm90ELb1ELb0ELb1ELb1ELb0ELb0ELb1ELb0ELb0ELb0ELb0ELb0EEENS1_21CollectiveEpilogueFwdINS6_IJSA_NS7_ILi512EEESA_EEES9_SC_SE_Li256ELb1ELb0ELb0ELb0EEENS1_36VarlenDynamicPersistentTileSchedulerILi64ELi64ELi256ELi32ELb0ELb0ELb1ELb1ELb1ELb1EEEEEEEEEvNT_6ParamsE)
        /*0020*/ 	.word	0x00000004


	//----- nvinfo : EIATTR_FRAME_SIZE
	.align		4
.L_16:
        /*0024*/ 	.byte	0x04, 0x11
        /*0026*/ 	.short	(.L_18 - .L_17)
	.align		4
.L_17:
        /*0028*/ 	.word	index@(_ZN7cutlass13device_kernelIN5flash11enable_sm90INS1_16FlashAttnFwdSm90INS1_25CollectiveMainloopFwdSm90ILi2EN4cute5tupleIJNS5_1CILi1EEES8_S8_EEENS6_IJNS7_ILi64EEESA_SA_EEELi512ENS_6half_tEfNS_4arch4Sm90ELb1ELb0ELb1ELb1ELb0ELb0ELb1ELb0ELb0ELb0ELb0ELb0EEENS1_21CollectiveEpilogueFwdINS6_IJSA_NS7_ILi512EEESA_EEES9_SC_SE_Li256ELb1ELb0ELb0ELb0EEENS1_36VarlenDynamicPersistentTileSchedulerILi64ELi64ELi256ELi32ELb0ELb0ELb1ELb1ELb1ELb1EEEEEEEEEvNT_6ParamsE)
        /*002c*/ 	.word	0x00000000


	//----- nvinfo : EIATTR_REGCOUNT
	.align		4
.L_18:
        /*0030*/ 	.byte	0x04, 0x2f
        /*0032*/ 	.short	(.L_20 - .L_19)
	.align		4
.L_19:
        /*0034*/ 	.word	index@(_ZN7cutlass13device_kernelIN5flash11enable_sm90INS1_16FlashAttnFwdSm90INS1_25CollectiveMainloopFwdSm90ILi2EN4cute5tupleIJNS5_1CILi1EEES8_S8_EEENS6_IJNS7_ILi64EEESA_SA_EEELi512ENS_6half_tEfNS_4arch4Sm90ELb1ELb0ELb1ELb1ELb0ELb1ELb0ELb0ELb0ELb0ELb0ELb0EEENS1_21CollectiveEpilogueFwdINS6_IJSA_NS7_ILi512EEESA_EEES9_SC_SE_Li256ELb1ELb0ELb0ELb0EEENS1_36VarlenDynamicPersistentTileSchedulerILi64ELi64ELi256ELi32ELb0ELb0ELb1ELb1ELb1ELb1EEEEEEEEEvNT_6ParamsE)
        /*0038*/ 	.word	0x00000004


	//----- nvinfo : EIATTR_FRAME_SIZE
	.align		4
.L_20:
        /*003c*/ 	.byte	0x04, 0x11
        /*003e*/ 	.short	(.L_22 - .L_21)
	.align		4
.L_21:
        /*0040*/ 	.word	index@(_ZN7cutlass13device_kernelIN5flash11enable_sm90INS1_16FlashAttnFwdSm90INS1_25CollectiveMainloopFwdSm90ILi2EN4cute5tupleIJNS5_1CILi1EEES8_S8_EEENS6_IJNS7_ILi64EEESA_SA_EEELi512ENS_6half_tEfNS_4arch4Sm90ELb1ELb0ELb1ELb1ELb0ELb1ELb0ELb0ELb0ELb0ELb0ELb0EEENS1_21CollectiveEpilogueFwdINS6_IJSA_NS7_ILi512EEESA_EEES9_SC_SE_Li256ELb1ELb0ELb0ELb0EEENS1_36VarlenDynamicPersistentTileSchedulerILi64ELi64ELi256ELi32ELb0ELb0ELb1ELb1ELb1ELb1EEEEEEEEEvNT_6ParamsE)
        /*0044*/ 	.word	0x00000000


	//----- nvinfo : EIATTR_REGCOUNT
	.align		4
.L_22:
        /*0048*/ 	.byte	0x04, 0x2f
        /*004a*/ 	.short	(.L_24 - .L_23)
	.align		4
.L_23:
        /*004c*/ 	.word	index@(_ZN7cutlass13device_kernelIN5flash11enable_sm90INS1_16FlashAttnFwdSm90INS1_25CollectiveMainloopFwdSm90ILi2EN4cute5tupleIJNS5_1CILi1EEES8_S8_EEENS6_IJNS7_ILi64EEESA_SA_EEELi512ENS_6half_tEfNS_4arch4Sm90ELb1ELb0ELb1ELb1ELb0ELb0ELb0ELb0ELb0ELb0ELb0ELb0EEENS1_21CollectiveEpilogueFwdINS6_IJSA_NS7_ILi512EEESA_EEES9_SC_SE_Li256ELb1ELb0ELb0ELb0EEENS1_36VarlenDynamicPersistentTileSchedulerILi64ELi64ELi256ELi32ELb0ELb0ELb1ELb1ELb1ELb1EEEEEEEEEvNT_6ParamsE)
        /*0050*/ 	.word	0x00000004


	//----- nvinfo : EIATTR_FRAME_SIZE
	.align		4
.L_24:
        /*0054*/ 	.byte	0x04, 0x11
        /*0056*/ 	.short	(.L_26 - .L_25)
	.align		4
.L_25:
        /*0058*/ 	.word	index@(_ZN7cutlass13device_kernelIN5flash11enable_sm90INS1_16FlashAttnFwdSm90INS1_25CollectiveMainloopFwdSm90ILi2EN4cute5tupleIJNS5_1CILi1EEES8_S8_EEENS6_IJNS7_ILi64EEESA_SA_EEELi512ENS_6half_tEfNS_4arch4Sm90ELb1ELb0ELb1ELb1ELb0ELb0ELb0ELb0ELb0ELb0ELb0ELb0EEENS1_21CollectiveEpilogueFwdINS6_IJSA_NS7_ILi512EEESA_EEES9_SC_SE_Li256ELb1ELb0ELb0ELb0EEENS1_36VarlenDynamicPersistentTileSchedulerILi64ELi64ELi256ELi32ELb0ELb0ELb1ELb1ELb1ELb1EEEEEEEEEvNT_6ParamsE)
        /*005c*/ 	.word	0x00000000


	//----- nvinfo : EIATTR_REGCOUNT
	.align		4
.L_26:
        /*0060*/ 	.byte	0x04, 0x2f
        /*0062*/ 	.short	(.L_28 - .L_27)
	.align		4
.L_27:
        /*0064*/ 	.word	index@(_ZN7cutlass13device_kernelIN5flash11enable_sm90INS1_16FlashAttnFwdSm90INS1_25CollectiveMainloopFwdSm90ILi2EN4cute5tupleIJNS5_1CILi1EEES8_S8_EEENS6_IJNS7_ILi64EEESA_SA_EEELi512ENS_6half_tEfNS_4arch4Sm90ELb1ELb0ELb1ELb0ELb0ELb0ELb1ELb0ELb0ELb0ELb0ELb0EEENS1_21CollectiveEpilogueFwdINS6_IJSA_NS7_ILi512EEESA_EEES9_SC_SE_Li256ELb0ELb0ELb0ELb0EEENS1_30DynamicPersistentTileSchedulerILi256ELi32ELb0ELb0ELb1EEEEEEEEEvNT_6ParamsE)
        /*0068*/ 	.word	0x00000004


	//----- nvinfo : EIATTR_FRAME_SIZE
	.align		4
.L_28:
        /*006c*/ 	.byte	0x04, 0x11
        /*006e*/ 	.short	(.L_30 - .L_29)
	.align		4
.L_29:
        /*0070*/ 	.word	index@(_ZN7cutlass13device_kernelIN5flash11enable_sm90INS1_16FlashAttnFwdSm90INS1_25CollectiveMainloopFwdSm90ILi2EN4cute5tupleIJNS5_1CILi1EEES8_S8_EEENS6_IJNS7_ILi64EEESA_SA_EEELi512ENS_6half_tEfNS_4arch4Sm90ELb1ELb0ELb1ELb0ELb0ELb0ELb1ELb0ELb0ELb0ELb0ELb0EEENS1_21CollectiveEpilogueFwdINS6_IJSA_NS7_ILi512EEESA_EEES9_SC_SE_Li256ELb0ELb0ELb0ELb0EEENS1_30DynamicPersistentTileSchedulerILi256ELi32ELb0ELb0ELb1EEEEEEEEEvNT_6ParamsE)
        /*0074*/ 	.word	0x00000000


	//----- nvinfo : EIATTR_REGCOUNT
	.align		4
.L_30:
        /*0078*/ 	.byte	0x04, 0x2f
        /*007a*/ 	.short	(.L_32 - .L_31)
	.align		4
.L_31:
        /*007c*/ 	.word	index@(_ZN7cutlass13device_kernelIN5flash11enable_sm90INS1_16FlashAttnFwdSm90INS1_25CollectiveMainloopFwdSm90ILi2EN4cute5tupleIJNS5_1CILi1EEES8_S8_EEENS6_IJNS7_ILi64EEESA_SA_EEELi512ENS_6half_tEfNS_4arch4Sm90ELb1ELb0ELb1ELb0ELb0ELb0ELb0ELb0ELb0ELb0ELb0ELb0EEENS1_21CollectiveEpilogueFwdINS6_IJSA_NS7_ILi512EEESA_EEES9_SC_SE_Li256ELb0ELb0ELb0ELb0EEENS1_30DynamicPersistentTileSchedulerILi256ELi32ELb0ELb0ELb1EEEEEEEEEvNT_6ParamsE)
        /*0080*/ 	.word	0x00000004


	//----- nvinfo : EIATTR_FRAME_SIZE
	.align		4
.L_32:
        /*0084*/ 	.byte	0x04, 0x11
        /*0086*/ 	.short	(.L_34 - .L_33)
	.align		4
.L_33:
        /*0088*/ 	.word	index@(_ZN7cutlass13device_kernelIN5flash11enable_sm90INS1_16FlashAttnFwdSm90INS1_25CollectiveMainloopFwdSm90ILi2EN4cute5tupleIJNS5_1CILi1EEES8_S8_EEENS6_IJNS7_ILi64EEESA_SA_EEELi512ENS_6half_tEfNS_4arch4Sm90ELb1ELb0ELb1ELb0ELb0ELb0ELb0ELb0ELb0ELb0ELb0ELb0EEENS1_21CollectiveEpilogueFwdINS6_IJSA_NS7_ILi512EEESA_EEES9_SC_SE_Li256ELb0ELb0ELb0ELb0EEENS1_30DynamicPersistentTileSchedulerILi256ELi32ELb0ELb0ELb1EEEEEEEEEvNT_6ParamsE)
        /*008c*/ 	.word	0x00000000


	//----- nvinfo : EIATTR_REGCOUNT
	.align		4
.L_34:
        /*0090*/ 	.byte	0x04, 0x2f
        /*0092*/ 	.short	(.L_36 - .L_35)
	.align		4
.L_35:
        /*0094*/ 	.word	index@(_ZN7cutlass13device_kernelIN5flash11enable_sm90INS1_16FlashAttnFwdSm90INS1_25CollectiveMainloopFwdSm90ILi2EN4cute5tupleIJNS5_1CILi1EEES8_S8_EEENS6_IJNS7_ILi64EEESA_SA_EEELi512ENS_6half_tEfNS_4arch4Sm90ELb0ELb1ELb1ELb1ELb0ELb1ELb1ELb0ELb0ELb0ELb0ELb0EEENS1_21CollectiveEpilogueFwdINS6_IJSA_NS7_ILi512EEESA_EEES9_SC_SE_Li256ELb1ELb0ELb0ELb0EEENS1_36VarlenDynamicPersistentTileSchedulerILi64ELi64ELi256ELi32ELb0ELb0ELb1ELb1ELb0ELb1EEEEEEEEEvNT_6ParamsE)
        /*0098*/ 	.word	0x00000004


	//----- nvinfo : EIATTR_FRAME_SIZE
	.align		4
.L_36:
        /*009c*/ 	.byte	0x04, 0x11
        /*009e*/ 	.short	(.L_38 - .L_37)
	.align		4
.L_37:
        /*00a0*/ 	.word	index@(_ZN7cutlass13device_kernelIN5flash11enable_sm90INS1_16FlashAttnFwdSm90INS1_25CollectiveMainloopFwdSm90ILi2EN4cute5tupleIJNS5_1CILi1EEES8_S8_EEENS6_IJNS7_ILi64EEESA_SA_EEELi512ENS_6half_tEfNS_4arch4Sm90ELb0ELb1ELb1ELb1ELb0ELb1ELb1ELb0ELb0ELb0ELb0ELb0EEENS1_21CollectiveEpilogueFwdINS6_IJSA_NS7_ILi512EEESA_EEES9_SC_SE_Li256ELb1ELb0ELb0ELb0EEENS1_36VarlenDynamicPersistentTileSchedulerILi64ELi64ELi256ELi32ELb0ELb0ELb1ELb1ELb0ELb1EEEEEEEEEvNT_6ParamsE)
        /*00a4*/ 	.word	0x00000000


	//----- nvinfo : EIATTR_REGCOUNT
	.align		4
.L_38:
        /*00a8*/ 	.byte	0x04, 0x2f
        /*00aa*/ 	.short	(.L_40 - .L_39)
	.align		4
.L_39:
        /*00ac*/ 	.word	index@(_ZN7cutlass13device_kernelIN5flash11enable_sm90INS1_16FlashAttnFwdSm90INS1_25CollectiveMainloopFwdSm90ILi2EN4cute5tupleIJNS5_1CILi1EEES8_S8_EEENS6_IJNS7_ILi64EEESA_SA_EEELi512ENS_6half_tEfNS_4arch4Sm90ELb0ELb1ELb1ELb1ELb0ELb0ELb1ELb0ELb0ELb0ELb0ELb0EEENS1_21CollectiveEpilogueFwdINS6_IJSA_NS7_ILi512EEESA_EEES9_SC_SE_Li256ELb1ELb0ELb0ELb0EEENS1_36VarlenDynamicPersistentTileSchedulerILi64ELi64ELi256ELi32ELb0ELb0ELb1ELb1ELb0ELb1EEEEEEEEEvNT_6ParamsE)
        /*00b0*/ 	.word	0x00000004


	//----- nvinfo : EIATTR_FRAME_SIZE
	.align		4
.L_40:
        /*00b4*/ 	.byte	0x04, 0x11
        /*00b6*/ 	.short	(.L_42 - .L_41)
	.align		4
.L_41:
        /*00b8*/ 	.word	index@(_ZN7cutlass13device_kernelIN5flash11enable_sm90INS1_16FlashAttnFwdSm90INS1_25CollectiveMainloopFwdSm90ILi2EN4cute5tupleIJNS5_1CILi1EEES8_S8_EEENS6_IJNS7_ILi64EEESA_SA_EEELi512ENS_6half_tEfNS_4arch4Sm90ELb0ELb1ELb1ELb1ELb0ELb0ELb1ELb0ELb0ELb0ELb0ELb0EEENS1_21CollectiveEpilogueFwdINS6_IJSA_NS7_ILi512EEESA_EEES9_SC_SE_Li256ELb1ELb0ELb0ELb0EEENS1_36VarlenDynamicPersistentTileSchedulerILi64ELi64ELi256ELi32ELb0ELb0ELb1ELb1ELb0ELb1EEEEEEEEEvNT_6ParamsE)
        /*00bc*/ 	.word	0x00000000


	//----- nvinfo : EIATTR_REGCOUNT
	.align		4
.L_42:
        /*00c0*/ 	.byte	0x04, 0x2f
        /*00c2*/ 	.short	(.L_44 - .L_43)
	.align		4
.L_43:
        /*00c4*/ 	.word	index@(_ZN7cutlass13device_kernelIN5flash11enable_sm90INS1_16FlashAttnFwdSm90INS1_25CollectiveMainloopFwdSm90ILi2EN4cute5tupleIJNS5_1CILi1EEES8_S8_EEENS6_IJNS7_ILi64EEESA_SA_EEELi512ENS_6half_tEfNS_4arch4Sm90ELb0ELb1ELb1ELb1ELb0ELb1ELb0ELb0ELb0ELb0ELb0ELb0EEENS1_21CollectiveEpilogueFwdINS6_IJSA_NS7_ILi512EEESA_EEES9_SC_SE_Li256ELb1ELb0ELb0ELb0EEENS1_36VarlenDynamicPersistentTileSchedulerILi64ELi64ELi256ELi32ELb0ELb0ELb1ELb1ELb0ELb1EEEEEEEEEvNT_6ParamsE)
        /*00c8*/ 	.word	0x00000004


	//----- nvinfo : EIATTR_FRAME_SIZE
	.align		4
.L_44:
        /*00cc*/ 	.byte	0x04, 0x11
        /*00ce*/ 	.short	(.L_46 - .L_45)
	.align		4
.L_45:
        /*00d0*/ 	.word	index@(_ZN7cutlass13device_kernelIN5flash11enable_sm90INS1_16FlashAttnFwdSm90INS1_25CollectiveMainloopFwdSm90ILi2EN4cute5tupleIJNS5_1CILi1EEES8_S8_EEENS6_IJNS7_ILi64EEESA_SA_EEELi512ENS_6half_tEfNS_4arch4Sm90ELb0ELb1ELb1ELb1ELb0ELb1ELb0ELb0ELb0ELb0ELb0ELb0EEENS1_21CollectiveEpilogueFwdINS6_IJSA_NS7_ILi512EEESA_EEES9_SC_SE_Li256ELb1ELb0ELb0ELb0EEENS1_36VarlenDynamicPersistentTileSchedulerILi64ELi64ELi256ELi32ELb0ELb0ELb1ELb1ELb0ELb1EEEEEEEEEvNT_6ParamsE)
        /*00d4*/ 	.word	0x00000000


	//----- nvinfo : EIATTR_REGCOUNT
	.align		4
.L_46:
        /*00d8*/ 	.byte	0x04, 0x2f
        /*00da*/ 	.short	(.L_48 - .L_47)
	.align		4
.L_47:
        /*00dc*/ 	.word	index@(_ZN7cutlass13device_kernelIN5flash11enable_sm90INS1_16FlashAttnFwdSm90INS1_25CollectiveMainloopFwdSm90ILi2EN4cute5tupleIJNS5_1CILi1EEES8_S8_EEENS6_IJNS7_ILi64EEESA_SA_EEELi512ENS_6half_tEfNS_4arch4Sm90ELb0ELb1ELb1ELb1ELb0ELb0ELb0ELb0ELb0ELb0ELb0ELb0EEENS1_21CollectiveEpilogueFwdINS6_IJSA_NS7_ILi512EEESA_EEES9_SC_SE_Li256ELb1ELb0ELb0ELb0EEENS1_36VarlenDynamicPersistentTileSchedulerILi64ELi64ELi256ELi32ELb0ELb0ELb1ELb1ELb0ELb1EEEEEEEEEvNT_6ParamsE)
        /*00e0*/ 	.word	0x00000004


	//----- nvinfo : EIATTR_FRAME_SIZE
	.align		4
.L_48:
        /*00e4*/ 	.byte	0x04, 0x11
        /*00e6*/ 	.short	(.L_50 - .L_49)
	.align		4
.L_49:
        /*00e8*/ 	.word	index@(_ZN7cutlass13device_kernelIN5flash11enable_sm90INS1_16FlashAttnFwdSm90INS1_25CollectiveMainloopFwdSm90ILi2EN4cute5tupleIJNS5_1CILi1EEES8_S8_EEENS6_IJNS7_ILi64EEESA_SA_EEELi512ENS_6half_tEfNS_4arch4Sm90ELb0ELb1ELb1ELb1ELb0ELb0ELb0ELb0ELb0ELb0ELb0ELb0EEENS1_21CollectiveEpilogueFwdINS6_IJSA_NS7_ILi512EEESA_EEES9_SC_SE_Li256ELb1ELb0ELb0ELb0EEENS1_36VarlenDynamicPersistentTileSchedulerILi64ELi64ELi256ELi32ELb0ELb0ELb1ELb1ELb0ELb1EEEEEEEEEvNT_6ParamsE)
        /*00ec*/ 	.word	0x00000000


	//----- nvinfo : EIATTR_REGCOUNT
	.align		4
.L_50:
        /*00f0*/ 	.byte	0x04, 0x2f
        /*00f2*/ 	.short	(.L_52 - .L_51)
	.align		4
.L_51:
        /*00f4*/ 	.word	index@(_ZN7cutlass13device_kernelIN5flash11enable_sm90INS1_16FlashAttnFwdSm90INS1_25CollectiveMainloopFwdSm90ILi2EN4cute5tupleIJNS5_1CILi1EEES8_S8_EEENS6_IJNS7_ILi64EEESA_SA_EEELi512ENS_6half_tEfNS_4arch4Sm90ELb0ELb1ELb1ELb0ELb0ELb0ELb1ELb0ELb0ELb0ELb0ELb0EEENS1_21CollectiveEpilogueFwdINS6_IJSA_NS7_ILi512EEESA_EEES9_SC_SE_Li256ELb0ELb0ELb0ELb0EEENS1_30DynamicPersistentTileSchedulerILi256ELi32ELb0ELb0ELb1EEEEEEEEEvNT_6ParamsE)
        /*00f8*/ 	.word	0x00000004


	//----- nvinfo : EIATTR_FRAME_SIZE
	.align		4
.L_52:
        /*00fc*/ 	.byte	0x04, 0x11
        /*00fe*/ 	.short	(.L_54 - .L_53)
	.align		4
.L_53:
        /*0100*/ 	.word	index@(_ZN7cutlass13device_kernelIN5flash11enable_sm90INS1_16FlashAttnFwdSm90INS1_25CollectiveMainloopFwdSm90ILi2EN4cute5tupleIJNS5_1CILi1EEES8_S8_EEENS6_IJNS7_ILi64EEESA_SA_EEELi512ENS_6half_tEfNS_4arch4Sm90ELb0ELb1ELb1ELb0ELb0ELb0ELb1ELb0ELb0ELb0ELb0ELb0EEENS1_21CollectiveEpilogueFwdINS6_IJSA_NS7_ILi512EEESA_EEES9_SC_SE_Li256ELb0ELb0ELb0ELb0EEENS1_30DynamicPersistentTileSchedulerILi256ELi32ELb0ELb0ELb1EEEEEEEEEvNT_6ParamsE)
        /*0104*/ 	.word	0x00000000


	//----- nvinfo : EIATTR_REGCOUNT
	.align		4
.L_54:
        /*0108*/ 	.byte	0x04, 0x2f
        /*010a*/ 	.short	(.L_56 - .L_55)
	.align		4
.L_55:
        /*010c*/ 	.word	index@(_ZN7cutlass13device_kernelIN5flash11enable_sm90INS1_16FlashAttnFwdSm90INS1_25CollectiveMainloopFwdSm90ILi2EN4cute5tupleIJNS5_1CILi1EEES8_S8_EEENS6_IJNS7_ILi64EEESA_SA_EEELi512ENS_6half_tEfNS_4arch4Sm90ELb0ELb1ELb1ELb0ELb0ELb0ELb0ELb0ELb0ELb0ELb0ELb0EEENS1_21CollectiveEpilogueFwdINS6_IJSA_NS7_ILi512EEESA_EEES9_SC_SE_Li256ELb0ELb0ELb0ELb0EEENS1_30DynamicPersistentTileSchedulerILi256ELi32ELb0ELb0ELb1EEEEEEEEEvNT_6ParamsE)
        /*0110*/ 	.word	0x00000004


	//----- nvinfo : EIATTR_FRAME_SIZE
	.align		4
.L_56:
        /*0114*/ 	.byte	0x04, 0x11
        /*0116*/ 	.short	(.L_58 - .L_57)
	.align		4
.L_57:
        /*0118*/ 	.word	index@(_ZN7cutlass13device_kernelIN5flash11enable_sm90INS1_16FlashAttnFwdSm90INS1_25CollectiveMainloopFwdSm90ILi2EN4cute5tupleIJNS5_1CILi1EEES8_S8_EEENS6_IJNS7_ILi64EEESA_SA_EEELi512ENS_6half_tEfNS_4arch4Sm90ELb0ELb1ELb1ELb0ELb0ELb0ELb0ELb0ELb0ELb0ELb0ELb0EEENS1_21CollectiveEpilogueFwdINS6_IJSA_NS7_ILi512EEESA_EEES9_SC_SE_Li256ELb0ELb0ELb0ELb0EEENS1_30DynamicPersistentTileSchedulerILi256ELi32ELb0ELb0ELb1EEEEEEEEEvNT_6ParamsE)
        /*011c*/ 	.word	0x00000000


	//----- nvinfo : EIATTR_REGCOUNT
	.align		4
.L_58:
        /*0120*/ 	.byte	0x04, 0x2f
        /*0122*/ 	.short	(.L_60 - .L_59)
	.align		4
.L_59:
        /*0124*/ 	.word	index@(_ZN7cutlass13device_kernelIN5flash11enable_sm90INS1_16FlashAttnFwdSm90INS1_25CollectiveMainloopFwdSm90ILi2EN4cute5tupleIJNS5_1CILi1EEES8_S8_EEENS6_IJNS7_ILi64EEESA_SA_EEELi512ENS_6half_tEfNS_4arch4Sm90ELb0ELb0ELb1ELb1ELb0ELb1ELb1ELb0ELb0ELb0ELb0ELb0EEENS1_21CollectiveEpilogueFwdINS6_IJSA_NS7_ILi512EEESA_EEES9_SC_SE_Li256ELb1ELb0ELb0ELb0EEENS1_36VarlenDynamicPersistentTileSchedulerILi64ELi64ELi256ELi32ELb0ELb0ELb1ELb0ELb1ELb1EEEEEEEEEvNT_6ParamsE)
        /*0128*/ 	.word	0x00000004


	//----- nvinfo : EIATTR_FRAME_SIZE
	.align		4
.L_60:
        /*012c*/ 	.byte	0x04, 0x11
        /*012e*/ 	.short	(.L_62 - .L_61)
	.align		4
.L_61:
        /*0130*/ 	.word	index@(_ZN7cutlass13device_kernelIN5flash11enable_sm90INS1_16FlashAttnFwdSm90INS1_25CollectiveMainloopFwdSm90ILi2EN4cute5tupleIJNS5_1CILi1EEES8_S8_EEENS6_IJNS7_ILi64EEESA_SA_EEELi512ENS_6half_tEfNS_4arch4Sm90ELb0ELb0ELb1ELb1ELb0ELb1ELb1ELb0ELb0ELb0ELb0ELb0EEENS1_21CollectiveEpilogueFwdINS6_IJSA_NS7_ILi512EEESA_EEES9_SC_SE_Li256ELb1ELb0ELb0ELb0EEENS1_36VarlenDynamicPersistentTileSchedulerILi64ELi64ELi256ELi32ELb0ELb0ELb1ELb0ELb1ELb1EEEEEEEEEvNT_6ParamsE)
        /*0134*/ 	.word	0x00000000


	//----- nvinfo : EIATTR_REGCOUNT
	.align		4
.L_62:
        /*0138*/ 	.byte	0x04, 0x2f
        /*013a*/ 	.short	(.L_64 - .L_63)
	.align		4
.L_63:
        /*013c*/ 	.word	index@(_ZN7cutlass13device_kernelIN5flash11enable_sm90INS1_16FlashAttnFwdSm90INS1_25CollectiveMainloopFwdSm90ILi2EN4cute5tupleIJNS5_1CILi1EEES8_S8_EEENS6_IJNS7_ILi64EEESA_SA_EEELi512ENS_6half_tEfNS_4arch4Sm90ELb0ELb0ELb1ELb1ELb0ELb0ELb1ELb0ELb0ELb0ELb0ELb0EEENS1_21CollectiveEpilogueFwdINS6_IJSA_NS7_ILi512EEESA_EEES9_SC_SE_Li256ELb1ELb0ELb0ELb0EEENS1_36VarlenDynamicPersistentTileSchedulerILi64ELi64ELi256ELi32ELb0ELb0ELb1ELb0ELb1ELb1EEEEEEEEEvNT_6ParamsE)
        /*0140*/ 	.word	0x00000004


	//----- nvinfo : EIATTR_FRAME_SIZE
	.align		4
.L_64:
        /*0144*/ 	.byte	0x04, 0x11
        /*0146*/ 	.short	(.L_66 - .L_65)
	.align		4
.L_65:
        /*0148*/ 	.word	index@(_ZN7cutlass13device_kernelIN5flash11enable_sm90INS1_16FlashAttnFwdSm90INS1_25CollectiveMainloopFwdSm90ILi2EN4cute5tupleIJNS5_1CILi1EEES8_S8_EEENS6_IJNS7_ILi64EEESA_SA_EEELi512ENS_6half_tEfNS_4arch4Sm90ELb0ELb0ELb1ELb1ELb0ELb0ELb1ELb0ELb0ELb0ELb0ELb0EEENS1_21CollectiveEpilogueFwdINS6_IJSA_NS7_ILi512EEESA_EEES9_SC_SE_Li256ELb1ELb0ELb0ELb0EEENS1_36VarlenDynamicPersistentTileSchedulerILi64ELi64ELi256ELi32ELb0ELb0ELb1ELb0ELb1ELb1EEEEEEEEEvNT_6ParamsE)
        /*014c*/ 	.word	0x00000000


	//----- nvinfo : EIATTR_REGCOUNT
	.align		4
.L_66:
        /*0150*/ 	.byte	0x04, 0x2f
        /*0152*/ 	.short	(.L_68 - .L_67)
	.align		4
.L_67:
        /*0154*/ 	.word	index@(_ZN7cutlass13device_kernelIN5flash11enable_sm90INS1_16FlashAttnFwdSm90INS1_25CollectiveMainloopFwdSm90ILi2EN4cute5tupleIJNS5_1CILi1EEES8_S8_EEENS6_IJNS7_ILi64EEESA_SA_EEELi512ENS_6half_tEfNS_4arch4Sm90ELb0ELb0ELb1ELb1ELb0ELb1ELb0ELb0ELb0ELb0ELb0ELb0EEENS1_21CollectiveEpilogueFwdINS6_IJSA_NS7_ILi512EEESA_EEES9_SC_SE_Li256ELb1ELb0ELb0ELb0EEENS1_36VarlenDynamicPersistentTileSchedulerILi64ELi64ELi256ELi32ELb0ELb0ELb1ELb0ELb1ELb1EEEEEEEEEvNT_6ParamsE)
        /*0158*/ 	.word	0x00000004


	//----- nvinfo : EIATTR_FRAME_SIZE
	.align		4
.L_68:
        /*015c*/ 	.byte	0x04, 0x11
        /*015e*/ 	.short	(.L_70 - .L_69)
	.align		4
.L_69:
        /*0160*/ 	.word	index@(_ZN7cutlass13device_kernelIN5flash11enable_sm90INS1_16FlashAttnFwdSm90INS1_25CollectiveMainloopFwdSm90ILi2EN4cute5tupleIJNS5_1CILi1EEES8_S8_EEENS6_IJNS7_ILi64EEESA_SA_EEELi512ENS_6half_tEfNS_4arch4Sm90ELb0ELb0ELb1ELb1ELb0ELb1ELb0ELb0ELb0ELb0ELb0ELb0EEENS1_21CollectiveEpilogueFwdINS6_IJSA_NS7_ILi512EEESA_EEES9_SC_SE_Li256ELb1ELb0ELb0ELb0EEENS1_36VarlenDynamicPersistentTileSchedulerILi64ELi64ELi256ELi32ELb0ELb0ELb1ELb0ELb1ELb1EEEEEEEEEvNT_6ParamsE)
        /*0164*/ 	.word	0x00000000


	//----- nvinfo : EIATTR_REGCOUNT
	.align		4
.L_70:
        /*0168*/ 	.byte	0x04, 0x2f
        /*016a*/ 	.short	(.L_72 - .L_71)
	.align		4
.L_71:
        /*016c*/ 	.word	index@(_ZN7cutlass13device_kernelIN5flash11enable_sm90INS1_16FlashAttnFwdSm90INS1_25CollectiveMainloopFwdSm90ILi2EN4cute5tupleIJNS5_1CILi1EEES8_S8_EEENS6_IJNS7_ILi64EEESA_SA_EEELi512ENS_6half_tEfNS_4arch4Sm90ELb0ELb0ELb1ELb1ELb0ELb0ELb0ELb0ELb0ELb0ELb0ELb0EEENS1_21CollectiveEpilogueFwdINS6_IJSA_NS7_ILi512EEESA_EEES9_SC_SE_Li256ELb1ELb0ELb0ELb0EEENS1_36VarlenDynamicPersistentTileSchedulerILi64ELi64ELi256ELi32ELb0ELb0ELb1ELb0ELb1ELb1EEEEEEEEEvNT_6ParamsE)
        /*0170*/ 	.word	0x00000004


	//----- nvinfo : EIATTR_FRAME_SIZE
	.align		4
.L_72:
        /*0174*/ 	.byte	0x04, 0x11
        /*0176*/ 	.short	(.L_74 - .L_73)
	.align		4
.L_73:
        /*0178*/ 	.word	index@(_ZN7cutlass13device_kernelIN5flash11enable_sm90INS1_16FlashAttnFwdSm90INS1_25CollectiveMainloopFwdSm90ILi2EN4cute5tupleIJNS5_1CILi1EEES8_S8_EEENS6_IJNS7_ILi64EEESA_SA_EEELi512ENS_6half_tEfNS_4arch4Sm90ELb0ELb0ELb1ELb1ELb0ELb0ELb0ELb0ELb0ELb0ELb0ELb0EEENS1_21CollectiveEpilogueFwdINS6_IJSA_NS7_ILi512EEESA_EEES9_SC_SE_Li256ELb1ELb0ELb0ELb0EEENS1_36VarlenDynamicPersistentTileSchedulerILi64ELi64ELi256ELi32ELb0ELb0ELb1ELb0ELb1ELb1EEEEEEEEEvNT_6ParamsE)
        /*017c*/ 	.word	0x00000000


	//----- nvinfo : EIATTR_REGCOUNT
	.align		4
.L_74:
        /*0180*/ 	.byte	0x04, 0x2f
        /*0182*/ 	.short	(.L_76 - .L_75)
	.align		4
.L_75:
        /*0184*/ 	.word	index@(_ZN7cutlass13device_kernelIN5flash11enable_sm90INS1_16FlashAttnFwdSm90INS1_25CollectiveMainloopFwdSm90ILi2EN4cute5tupleIJNS5_1CILi1EEES8_S8_EEENS6_IJNS7_ILi64EEESA_SA_EEELi512ENS_6half_tEfNS_4arch4Sm90ELb0ELb0ELb1ELb0ELb0ELb0ELb1ELb0ELb0ELb0ELb0ELb0EEENS1_21CollectiveEpilogueFwdINS6_IJSA_NS7_ILi512EEESA_EEES9_SC_SE_Li256ELb0ELb0ELb0ELb0EEENS1_29StaticPersistentTileSchedulerILb0EEEEEEEEEvNT_6ParamsE)
        /*0188*/ 	.word	0x00000004


	//----- nvinfo : EIATTR_FRAME_SIZE
	.align		4
.L_76:
        /*018c*/ 	.byte	0x04, 0x11
        /*018e*/ 	.short	(.L_78 - .L_77)
	.align		4
.L_77:
        /*0190*/ 	.word	index@(_ZN7cutlass13device_kernelIN5flash11enable_sm90INS1_16FlashAttnFwdSm90INS1_25CollectiveMainloopFwdSm90ILi2EN4cute5tupleIJNS5_1CILi1EEES8_S8_EEENS6_IJNS7_ILi64EEESA_SA_EEELi512ENS_6half_tEfNS_4arch4Sm90ELb0ELb0ELb1ELb0ELb0ELb0ELb1ELb0ELb0ELb0ELb0ELb0EEENS1_21CollectiveEpilogueFwdINS6_IJSA_NS7_ILi512EEESA_EEES9_SC_SE_Li256ELb0ELb0ELb0ELb0EEENS1_29StaticPersistentTileSchedulerILb0EEEEEEEEEvNT_6ParamsE)
        /*0194*/ 	.word	0x00000000


	//----- nvinfo : EIATTR_REGCOUNT
	.align		4
.L_78:
        /*0198*/ 	.byte	0x04, 0x2f
        /*019a*/ 	.short	(.L_80 - .L_79)
	.align		4
.L_79:
        /*019c*/ 	.word	index@(_ZN7cutlass13device_kernelIN5flash11enable_sm90INS1_16FlashAttnFwdSm90INS1_25CollectiveMainloopFwdSm90ILi2EN4cute5tupleIJNS5_1CILi1EEES8_S8_EEENS6_IJNS7_ILi64EEESA_SA_EEELi512ENS_6half_tEfNS_4arch4Sm90ELb0ELb0ELb1ELb0ELb0ELb0ELb0ELb0ELb0ELb0ELb0ELb0EEENS1_21CollectiveEpilogueFwdINS6_IJSA_NS7_ILi512EEESA_EEES9_SC_SE_Li256ELb0ELb0ELb0ELb0EEENS1_29StaticPersistentTileSchedulerILb0EEEEEEEEEvNT_6ParamsE)
        /*01a0*/ 	.word	0x00000004


	//----- nvinfo : EIATTR_FRAME_SIZE
	.align		4
.L_80:
        /*01a4*/ 	.byte	0x04, 0x11
        /*01a6*/ 	.short	(.L_82 - .L_81)
	.align		4
.L_81:
        /*01a8*/ 	.word	index@(_ZN7cutlass13device_kernelIN5flash11enable_sm90INS1_16FlashAttnFwdSm90INS1_25CollectiveMainloopFwdSm90ILi2EN4cute5tupleIJNS5_1CILi1EEES8_S8_EEENS6_IJNS7_ILi64EEESA_SA_EEELi512ENS_6half_tEfNS_4arch4Sm90ELb0ELb0ELb1ELb0ELb0ELb0ELb0ELb0ELb0ELb0ELb0ELb0EEENS1_21CollectiveEpilogueFwdINS6_IJSA_NS7_ILi512EEESA_EEES9_SC_SE_Li256ELb0ELb0ELb0ELb0EEENS1_29StaticPersistentTileSchedulerILb0EEEEEEEEEvNT_6ParamsE)
        /*01ac*/ 	.word	0x00000000


	//----- nvinfo : EIATTR_MIN_STACK_SIZE
	.align		4
.L_82:
        /*01b0*/ 	.byte	0x04, 0x12
        /*01b2*/ 	.short	(.L_84 - .L_83)
	.align		4
.L_83:
        /*01b4*/ 	.word	index@(_ZN7cutlass13device_kernelIN5flash11enable_sm90INS1_16FlashAttnFwdSm90INS1_25CollectiveMainloopFwdSm90ILi2EN4cute5tupleIJNS5_1CILi1EEES8_S8_EEENS6_IJNS7_ILi64EEESA_SA_EEELi512ENS_6half_tEfNS_4arch4Sm90ELb0ELb0ELb1ELb0ELb0ELb0ELb0ELb0ELb0ELb0ELb0ELb0EEENS1_21CollectiveEpilogueFwdINS6_IJSA_NS7_ILi512EEESA_EEES9_SC_SE_Li256ELb0ELb0ELb0ELb0EEENS1_29StaticPersistentTileSchedulerILb0EEEEEEEEEvNT_6ParamsE)
        /*01b8*/ 	.word	0x00000000


	//----- nvinfo : EIATTR_MIN_STACK_SIZE
	.align		4
.L_84:
        /*01bc*/ 	.byte	0x04, 0x12
        /*01be*/ 	.short	(.L_86 - .L_85)
	.align		4
.L_85:
        /*01c0*/ 	.word	index@(_ZN7cutlass13device_kernelIN5flash11enable_sm90INS1_16FlashAttnFwdSm90INS1_25CollectiveMainloopFwdSm90ILi2EN4cute5tupleIJNS5_1CILi1EEES8_S8_EEENS6_IJNS7_ILi64EEESA_SA_EEELi512ENS_6half_tEfNS_4arch4Sm90ELb0ELb0ELb1ELb0ELb0ELb0ELb1ELb0ELb0ELb0ELb0ELb0EEENS1_21CollectiveEpilogueFwdINS6_IJSA_NS7_ILi512EEESA_EEES9_SC_SE_Li256ELb0ELb0ELb0ELb0EEENS1_29StaticPersistentTileSchedulerILb0EEEEEEEEEvNT_6ParamsE)
        /*01c4*/ 	.word	0x00000000


	//----- nvinfo : EIATTR_MIN_STACK_SIZE
	.align		4
.L_86:
        /*01c8*/ 	.byte	0x04, 0x12
        /*01ca*/ 	.short	(.L_88 - .L_87)
	.align		4
.L_87:
        /*01cc*/ 	.word	index@(_ZN7cutlass13device_kernelIN5flash11enable_sm90INS1_16FlashAttnFwdSm90INS1_25CollectiveMainloopFwdSm90ILi2EN4cute5tupleIJNS5_1CILi1EEES8_S8_EEENS6_IJNS7_ILi64EEESA_SA_EEELi512ENS_6half_tEfNS_4arch4Sm90ELb0ELb0ELb1ELb1ELb0ELb0ELb0ELb0ELb0ELb0ELb0ELb0EEENS1_21CollectiveEpilogueFwdINS6_IJSA_NS7_ILi512EEESA_EEES9_SC_SE_Li256ELb1ELb0ELb0ELb0EEENS1_36VarlenDynamicPersistentTileSchedulerILi64ELi64ELi256ELi32ELb0ELb0ELb1ELb0ELb1ELb1EEEEEEEEEvNT_6ParamsE)
        /*01d0*/ 	.word	0x00000000


	//----- nvinfo : EIATTR_MIN_STACK_SIZE
	.align		4
.L_88:
        /*01d4*/ 	.byte	0x04, 0x12
        /*01d6*/ 	.short	(.L_90 - .L_89)
	.align		4
.L_89:
        /*01d8*/ 	.word	index@(_ZN7cutlass13device_kernelIN5flash11enable_sm90INS1_16FlashAttnFwdSm90INS1_25CollectiveMainloopFwdSm90ILi2EN4cute5tupleIJNS5_1CILi1EEES8_S8_EEENS6_IJNS7_ILi64EEESA_SA_EEELi512ENS_6half_tEfNS_4arch4Sm90ELb0ELb0ELb1ELb1ELb0ELb1ELb0ELb0ELb0ELb0ELb0ELb0EEENS1_21CollectiveEpilogueFwdINS6_IJSA_NS7_ILi512EEESA_EEES9_SC_SE_Li256ELb1ELb0ELb0ELb0EEENS1_36VarlenDynamicPersistentTileSchedulerILi64ELi64ELi256ELi32ELb0ELb0ELb1ELb0ELb1ELb1EEEEEEEEEvNT_6ParamsE)
        /*01dc*/ 	.word	0x00000000


	//----- nvinfo : EIATTR_MIN_STACK_SIZE
	.align		4
.L_90:
        /*01e0*/ 	.byte	0x04, 0x12
        /*01e2*/ 	.short	(.L_92 - .L_91)
	.align		4
.L_91:
        /*01e4*/ 	.word	index@(_ZN7cutlass13device_kernelIN5flash11enable_sm90INS1_16FlashAttnFwdSm90INS1_25CollectiveMainloopFwdSm90ILi2EN4cute5tupleIJNS5_1CILi1EEES8_S8_EEENS6_IJNS7_ILi64EEESA_SA_EEELi512ENS_6half_tEfNS_4arch4Sm90ELb0ELb0ELb1ELb1ELb0ELb0ELb1ELb0ELb0ELb0ELb0ELb0EEENS1_21CollectiveEpilogueFwdINS6_IJSA_NS7_ILi512EEESA_EEES9_SC_SE_Li256ELb1ELb0ELb0ELb0EEENS1_36VarlenDynamicPersistentTileSchedulerILi64ELi64ELi256ELi32ELb0ELb0ELb1ELb0ELb1ELb1EEEEEEEEEvNT_6ParamsE)
        /*01e8*/ 	.word	0x00000000


	//----- nvinfo : EIATTR_MIN_STACK_SIZE
	.align		4
.L_92:
        /*01ec*/ 	.byte	0x04, 0x12
        /*01ee*/ 	.short	(.L_94 - .L_93)
	.align		4
.L_93:
        /*01f0*/ 	.word	index@(_ZN7cutlass13device_kernelIN5flash11enable_sm90INS1_16FlashAttnFwdSm90INS1_25CollectiveMainloopFwdSm90ILi2EN4cute5tupleIJNS5_1CILi1EEES8_S8_EEENS6_IJNS7_ILi64EEESA_SA_EEELi512ENS_6half_tEfNS_4arch4Sm90ELb0ELb0ELb1ELb1ELb0ELb1ELb1ELb0ELb0ELb0ELb0ELb0EEENS1_21CollectiveEpilogueFwdINS6_IJSA_NS7_ILi512EEESA_EEES9_SC_SE_Li256ELb1ELb0ELb0ELb0EEENS1_36VarlenDynamicPersistentTileSchedulerILi64ELi64ELi256ELi32ELb0ELb0ELb1ELb0ELb1ELb1EEEEEEEEEvNT_6ParamsE)
        /*01f4*/ 	.word	0x00000000


	//----- nvinfo : EIATTR_MIN_STACK_SIZE
	.align		4
.L_94:
        /*01f8*/ 	.byte	0x04, 0x12
        /*01fa*/ 	.short	(.L_96 - .L_95)
	.align		4
.L_95:
        /*01fc*/ 	.word	index@(_ZN7cutlass13device_kernelIN5flash11enable_sm90INS1_16FlashAttnFwdSm90INS1_25CollectiveMainloopFwdSm90ILi2EN4cute5tupleIJNS5_1CILi1EEES8_S8_EEENS6_IJNS7_ILi64EEESA_SA_EEELi512ENS_6half_tEfNS_4arch4Sm90ELb0ELb1ELb1ELb0ELb0ELb0ELb0ELb0ELb0ELb0ELb0ELb0EEENS1_21CollectiveEpilogueFwdINS6_IJSA_NS7_ILi512EEESA_EEES9_SC_SE_Li256ELb0ELb0ELb0ELb0EEENS1_30DynamicPersistentTileSchedulerILi256ELi32ELb0ELb0ELb1EEEEEEEEEvNT_6ParamsE)
        /*0200*/ 	.word	0x00000000


	//----- nvinfo : EIATTR_MIN_STACK_SIZE
	.align		4
.L_96:
        /*0204*/ 	.byte	0x04, 0x12
        /*0206*/ 	.short	(.L_98 - .L_97)
	.align		4
.L_97:
        /*0208*/ 	.word	index@(_ZN7cutlass13device_kernelIN5flash11enable_sm90INS1_16FlashAttnFwdSm90INS1_25CollectiveMainloopFwdSm90ILi2EN4cute5tupleIJNS5_1CILi1EEES8_S8_EEENS6_IJNS7_ILi64EEESA_SA_EEELi512ENS_6half_tEfNS_4arch4Sm90ELb0ELb1ELb1ELb0ELb0ELb0ELb1ELb0ELb0ELb0ELb0ELb0EEENS1_21CollectiveEpilogueFwdINS6_IJSA_NS7_ILi512EEESA_EEES9_SC_SE_Li256ELb0ELb0ELb0ELb0EEENS1_30DynamicPersistentTileSchedulerILi256ELi32ELb0ELb0ELb1EEEEEEEEEvNT_6ParamsE)
        /*020c*/ 	.word	0x00000000


	//----- nvinfo : EIATTR_MIN_STACK_SIZE
	.align		4
.L_98:
        /*0210*/ 	.byte	0x04, 0x12
        /*0212*/ 	.short	(.L_100 - .L_99)
	.align		4
.L_99:
        /*0214*/ 	.word	index@(_ZN7cutlass13device_kernelIN5flash11enable_sm90INS1_16FlashAttnFwdSm90INS1_25CollectiveMainloopFwdSm90ILi2EN4cute5tupleIJNS5_1CILi1EEES8_S8_EEENS6_IJNS7_ILi64EEESA_SA_EEELi512ENS_6half_tEfNS_4arch4Sm90ELb0ELb1ELb1ELb1ELb0ELb0ELb0ELb0ELb0ELb0ELb0ELb0EEENS1_21CollectiveEpilogueFwdINS6_IJSA_NS7_ILi512EEESA_EEES9_SC_SE_Li256ELb1ELb0ELb0ELb0EEENS1_36VarlenDynamicPersistentTileSchedulerILi64ELi64ELi256ELi32ELb0ELb0ELb1ELb1ELb0ELb1EEEEEEEEEvNT_6ParamsE)
        /*0218*/ 	.word	0x00000000


	//----- nvinfo : EIATTR_MIN_STACK_SIZE
	.align		4
.L_100:
        /*021c*/ 	.byte	0x04, 0x12
        /*021e*/ 	.short	(.L_102 - .L_101)
	.align		4
.L_101:
        /*0220*/ 	.word	index@(_ZN7cutlass13device_kernelIN5flash11enable_sm90INS1_16FlashAttnFwdSm90INS1_25CollectiveMainloopFwdSm90ILi2EN4cute5tupleIJNS5_1CILi1EEES8_S8_EEENS6_IJNS7_ILi64EEESA_SA_EEELi512ENS_6half_tEfNS_4arch4Sm90ELb0ELb1ELb1ELb1ELb0ELb1ELb0ELb0ELb0ELb0ELb0ELb0EEENS1_21CollectiveEpilogueFwdINS6_IJSA_NS7_ILi512EEESA_EEES9_SC_SE_Li256ELb1ELb0ELb0ELb0EEENS1_36VarlenDynamicPersistentTileSchedulerILi64ELi64ELi256ELi32ELb0ELb0ELb1ELb1ELb0ELb1EEEEEEEEEvNT_6ParamsE)
        /*0224*/ 	.word	0x00000000


	//----- nvinfo : EIATTR_MIN_STACK_SIZE
	.align		4
.L_102:
        /*0228*/ 	.byte	0x04, 0x12
        /*022a*/ 	.short	(.L_104 - .L_103)
	.align		4
.L_103:
        /*022c*/ 	.word	index@(_ZN7cutlass13device_kernelIN5flash11enable_sm90INS1_16FlashAttnFwdSm90INS1_25CollectiveMainloopFwdSm90ILi2EN4cute5tupleIJNS5_1CILi1EEES8_S8_EEENS6_IJNS7_ILi64EEESA_SA_EEELi512ENS_6half_tEfNS_4arch4Sm90ELb0ELb1ELb1ELb1ELb0ELb0ELb1ELb0ELb0ELb0ELb0ELb0EEENS1_21CollectiveEpilogueFwdINS6_IJSA_NS7_ILi512EEESA_EEES9_SC_SE_Li256ELb1ELb0ELb0ELb0EEENS1_36VarlenDynamicPersistentTileSchedulerILi64ELi64ELi256ELi32ELb0ELb0ELb1ELb1ELb0ELb1EEEEEEEEEvNT_6ParamsE)
        /*0230*/ 	.word	0x00000000


	//----- nvinfo : EIATTR_MIN_STACK_SIZE
	.align		4
.L_104:
        /*0234*/ 	.byte	0x04, 0x12
        /*0236*/ 	.short	(.L_106 - .L_105)
	.align		4
.L_105:
        /*0238*/ 	.word	index@(_ZN7cutlass13device_kernelIN5flash11enable_sm90INS1_16FlashAttnFwdSm90INS1_25CollectiveMainloopFwdSm90ILi2EN4cute5tupleIJNS5_1CILi1EEES8_S8_EEENS6_IJNS7_ILi64EEESA_SA_EEELi512ENS_6half_tEfNS_4arch4Sm90ELb0ELb1ELb1ELb1ELb0ELb1ELb1ELb0ELb0ELb0ELb0ELb0EEENS1_21CollectiveEpilogueFwdINS6_IJSA_NS7_ILi512EEESA_EEES9_SC_SE_Li256ELb1ELb0ELb0ELb0EEENS1_36VarlenDynamicPersistentTileSchedulerILi64ELi64ELi256ELi32ELb0ELb0ELb1ELb1ELb0ELb1EEEEEEEEEvNT_6ParamsE)
        /*023c*/ 	.word	0x00000000


	//----- nvinfo : EIATTR_MIN_STACK_SIZE
	.align		4
.L_106:
        /*0240*/ 	.byte	0x04, 0x12
        /*0242*/ 	.short	(.L_108 - .L_107)
	.align		4
.L_107:
        /*0244*/ 	.word	index@(_ZN7cutlass13device_kernelIN5flash11enable_sm90INS1_16FlashAttnFwdSm90INS1_25CollectiveMainloopFwdSm90ILi2EN4cute5tupleIJNS5_1CILi1EEES8_S8_EEENS6_IJNS7_ILi64EEESA_SA_EEELi512ENS_6half_tEfNS_4arch4Sm90ELb1ELb0ELb1ELb0ELb0ELb0ELb0ELb0ELb0ELb0ELb0ELb0EEENS1_21CollectiveEpilogueFwdINS6_IJSA_NS7_ILi512EEESA_EEES9_SC_SE_Li256ELb0ELb0ELb0ELb0EEENS1_30DynamicPersistentTileSchedulerILi256ELi32ELb0ELb0ELb1EEEEEEEEEvNT_6ParamsE)
        /*0248*/ 	.word	0x00000000


	//----- nvinfo : EIATTR_MIN_STACK_SIZE
	.align		4
.L_108:
        /*024c*/ 	.byte	0x04, 0x12
        /*024e*/ 	.short	(.L_110 - .L_109)
	.align		4
.L_109:
        /*0250*/ 	.word	index@(_ZN7cutlass13device_kernelIN5flash11enable_sm90INS1_16FlashAttnFwdSm90INS1_25CollectiveMainloopFwdSm90ILi2EN4cute5tupleIJNS5_1CILi1EEES8_S8_EEENS6_IJNS7_ILi64EEESA_SA_EEELi512ENS_6half_tEfNS_4arch4Sm90ELb1ELb0ELb1ELb0ELb0ELb0ELb1ELb0ELb0ELb0ELb0ELb0EEENS1_21CollectiveEpilogueFwdINS6_IJSA_NS7_ILi512EEESA_EEES9_SC_SE_Li256ELb0ELb0ELb0ELb0EEENS1_30DynamicPersistentTileSchedulerILi256ELi32ELb0ELb0ELb1EEEEEEEEEvNT_6ParamsE)
        /*0254*/ 	.word	0x00000000


	//----- nvinfo : EIATTR_MIN_STACK_SIZE
	.align		4
.L_110:
        /*0258*/ 	.byte	0x04, 0x12
        /*025a*/ 	.short	(.L_112 - .L_111)
	.align		4
.L_111:
        /*025c*/ 	.word	index@(_ZN7cutlass13device_kernelIN5flash11enable_sm90INS1_16FlashAttnFwdSm90INS1_25CollectiveMainloopFwdSm90ILi2EN4cute5tupleIJNS5_1CILi1EEES8_S8_EEENS6_IJNS7_ILi64EEESA_SA_EEELi512ENS_6half_tEfNS_4arch4Sm90ELb1ELb0ELb1ELb1ELb0ELb0ELb0ELb0ELb0ELb0ELb0ELb0EEENS1_21CollectiveEpilogueFwdINS6_IJSA_NS7_ILi512EEESA_EEES9_SC_SE_Li256ELb1ELb0ELb0ELb0EEENS1_36VarlenDynamicPersistentTileSchedulerILi64ELi64ELi256ELi32ELb0ELb0ELb1ELb1ELb1ELb1EEEEEEEEEvNT_6ParamsE)
        /*0260*/ 	.word	0x00000000


	//----- nvinfo : EIATTR_MIN_STACK_SIZE
	.align		4
.L_112:
        /*0264*/ 	.byte	0x04, 0x12
        /*0266*/ 	.short	(.L_114 - .L_113)
	.align		4
.L_113:
        /*0268*/ 	.word	index@(_ZN7cutlass13device_kernelIN5flash11enable_sm90INS1_16FlashAttnFwdSm90INS1_25CollectiveMainloopFwdSm90ILi2EN4cute5tupleIJNS5_1CILi1EEES8_S8_EEENS6_IJNS7_ILi64EEESA_SA_EEELi512ENS_6half_tEfNS_4arch4Sm90ELb1ELb0ELb1ELb1ELb0ELb1ELb0ELb0ELb0ELb0ELb0ELb0EEENS1_21CollectiveEpilogueFwdINS6_IJSA_NS7_ILi512EEESA_EEES9_SC_SE_Li256ELb1ELb0ELb0ELb0EEENS1_36VarlenDynamicPersistentTileSchedulerILi64ELi64ELi256ELi32ELb0ELb0ELb1ELb1ELb1ELb1EEEEEEEEEvNT_6ParamsE)
        /*026c*/ 	.word	0x00000000


	//----- nvinfo : EIATTR_MIN_STACK_SIZE
	.align		4
.L_114:
        /*0270*/ 	.byte	0x04, 0x12
        /*0272*/ 	.short	(.L_116 - .L_115)
	.align		4
.L_115:
        /*0274*/ 	.word	index@(_ZN7cutlass13device_kernelIN5flash11enable_sm90INS1_16FlashAttnFwdSm90INS1_25CollectiveMainloopFwdSm90ILi2EN4cute5tupleIJNS5_1CILi1EEES8_S8_EEENS6_IJNS7_ILi64EEESA_SA_EEELi512ENS_6half_tEfNS_4arch4Sm90ELb1ELb0ELb1ELb1ELb0ELb0ELb1ELb0ELb0ELb0ELb0ELb0EEENS1_21CollectiveEpilogueFwdINS6_IJSA_NS7_ILi512EEESA_EEES9_SC_SE_Li256ELb1ELb0ELb0ELb0EEENS1_36VarlenDynamicPersistentTileSchedulerILi64ELi64ELi256ELi32ELb0ELb0ELb1ELb1ELb1ELb1EEEEEEEEEvNT_6ParamsE)
        /*0278*/ 	.word	0x00000000


	//----- nvinfo : EIATTR_MIN_STACK_SIZE
	.align		4
.L_116:
        /*027c*/ 	.byte	0x04, 0x12
        /*027e*/ 	.short	(.L_118 - .L_117)
	.align		4
.L_117:
        /*0280*/ 	.word	index@(_ZN7cutlass13device_kernelIN5flash11enable_sm90INS1_16FlashAttnFwdSm90INS1_25CollectiveMainloopFwdSm90ILi2EN4cute5tupleIJNS5_1CILi1EEES8_S8_EEENS6_IJNS7_ILi64EEESA_SA_EEELi512ENS_6half_tEfNS_4arch4Sm90ELb1ELb0ELb1ELb1ELb0ELb1ELb1ELb0ELb0ELb0ELb0ELb0EEENS1_21CollectiveEpilogueFwdINS6_IJSA_NS7_ILi512EEESA_EEES9_SC_SE_Li256ELb1ELb0ELb0ELb0EEENS1_36VarlenDynamicPersistentTileSchedulerILi64ELi64ELi256ELi32ELb0ELb0ELb1ELb1ELb1ELb1EEEEEEEEEvNT_6ParamsE)
        /*0284*/ 	.word	0x00000000
.L_118:


//--------------------- .nv.compat                --------------------------
	.section	.nv.compat,"",@"SHT_CUDA_COMPAT_INFO"
	.align	4
        /*0000*/ 	.byte	0x02, 0x09, 0x01, 0x00, 0x02, 0x02, 0x01, 0x00, 0x02, 0x05, 0x05, 0x00, 0x03, 0x07, 0x01, 0x01
        /*0010*/ 	.byte	0x02, 0x03, 0x00, 0x00, 0x02, 0x06, 0x01, 0x00, 0x04, 0x0b, 0x08, 0x00, 0x09, 0x00, 0x00, 0x00
        /*0020*/ 	.byte	0x00, 0x00, 0x00, 0x00


//--------------------- .nv.info._ZN7cutlass13device_kernelIN5flash11enable_sm90INS1_16FlashAttnFwdSm90INS1_25CollectiveMainloopFwdSm90ILi2EN4cute5tupleIJNS5_1CILi1EEES8_S8_EEENS6_IJNS7_ILi64EEESA_SA_EEELi512ENS_6half_tEfNS_4arch4Sm90ELb0ELb0ELb1ELb0ELb0ELb0ELb0ELb0ELb0ELb0ELb0ELb0EEENS1_21CollectiveEpilogueFwdINS6_IJSA_NS7_ILi512EEESA_EEES9_SC_SE_Li256ELb0ELb0ELb0ELb0EEENS1_29StaticPersistentTileSchedulerILb0EEEEEEEEEvNT_6ParamsE --------------------------
	.section	.nv.info._ZN7cutlass13device_kernelIN5flash11enable_sm90INS1_16FlashAttnFwdSm90INS1_25CollectiveMainloopFwdSm90ILi2EN4cute5tupleIJNS5_1CILi1EEES8_S8_EEENS6_IJNS7_ILi64EEESA_SA_EEELi512ENS_6half_tEfNS_4arch4Sm90ELb0ELb0ELb1ELb0ELb0ELb0ELb0ELb0ELb0ELb0ELb0ELb0EEENS1_21CollectiveEpilogueFwdINS6_IJSA_NS7_ILi512EEESA_EEES9_SC_SE_Li256ELb0ELb0ELb0ELb0EEENS1_29StaticPersistentTileSchedulerILb0EEEEEEEEEvNT_6ParamsE,"",@"SHT_CUDA_INFO"
	.sectionflags	@""
	.align	4


	//----- nvinfo : EIATTR_CUDA_API_VERSION
	.align		4
        /*0000*/ 	.byte	0x04, 0x37
        /*0002*/ 	.short	(.L_120 - .L_119)
.L_119:
        /*0004*/ 	.word	0x00000082


	//----- nvinfo : EIATTR_KPARAM_INFO
	.align		4
.L_120:
        /*0008*/ 	.byte	0x04, 0x17
        /*000a*/ 	.short	(.L_122 - .L_121)
.L_121:
        /*000c*/ 	.word	0x00000000
        /*0010*/ 	.short	0x0000
        /*0012*/ 	.short	0x0000
        /*0014*/ 	.byte	0x00, 0xf0, 0x01, 0x2e


	//----- nvinfo : EIATTR_SPARSE_MMA_MASK
	.align		4
.L_122:
        /*0018*/ 	.byte	0x03, 0x50
        /*001a*/ 	.short	0x0000


	//----- nvinfo : EIATTR_MAXREG_COUNT
	.align		4
        /*001c*/ 	.byte	0x03, 0x1b
        /*001e*/ 	.short	0x00a8


	//----- nvinfo : EIATTR_MERCURY_ISA_VERSION
	.align		4
        /*0020*/ 	.byte	0x03, 0x5f
        /*0022*/ 	.short	0x0101


	//----- nvinfo : EIATTR_VRC_CTA_INIT_COUNT
	.align		4
        /*0024*/ 	.byte	0x02, 0x4a
	.zero		1
	.zero		1


	//----- nvinfo : EIATTR_EXIT_INSTR_OFFSETS
	.align		4
        /*0028*/ 	.byte	0x04, 0x1c
        /*002a*/ 	.short	(.L_124 - .L_123)


	//   ....[0]....
.L_123:
        /*002c*/ 	.word	0x00000010


	//----- nvinfo : EIATTR_MAX_THREADS
	.align		4
.L_124:
        /*0030*/ 	.byte	0x04, 0x05
        /*0032*/ 	.short	(.L_126 - .L_125)
.L_125:
        /*0034*/ 	.word	0x00000180
        /*0038*/ 	.word	0x00000001
        /*003c*/ 	.word	0x00000001


	//----- nvinfo : EIATTR_CBANK_PARAM_SIZE
	.align		4
.L_126:
        /*0040*/ 	.byte	0x03, 0x19
        /*0042*/ 	.short	0x0b80


	//----- nvinfo : EIATTR_PARAM_CBANK
	.align		4
        /*0044*/ 	.byte	0x04, 0x0a
        /*0046*/ 	.short	(.L_128 - .L_127)
	.align		4
.L_127:
        /*0048*/ 	.word	index@(.nv.constant0._ZN7cutlass13device_kernelIN5flash11enable_sm90INS1_16FlashAttnFwdSm90INS1_25CollectiveMainloopFwdSm90ILi2EN4cute5tupleIJNS5_1CILi1EEES8_S8_EEENS6_IJNS7_ILi64EEESA_SA_EEELi512ENS_6half_tEfNS_4arch4Sm90ELb0ELb0ELb1ELb0ELb0ELb0ELb0ELb0ELb0ELb0ELb0ELb0EEENS1_21CollectiveEpilogueFwdINS6_IJSA_NS7_ILi512EEESA_EEES9_SC_SE_Li256ELb0ELb0ELb0ELb0EEENS1_29StaticPersistentTileSchedulerILb0EEEEEEEEEvNT_6ParamsE)
        /*004c*/ 	.short	0x0380
        /*004e*/ 	.short	0x0b80


	//----- nvinfo : EIATTR_SW_WAR
	.align		4
.L_128:
        /*0050*/ 	.byte	0x04, 0x36
        /*0052*/ 	.short	(.L_130 - .L_129)
.L_129:
        /*0054*/ 	.word	0x00000008
.L_130:


//--------------------- .nv.info._ZN7cutlass13device_kernelIN5flash11enable_sm90INS1_16FlashAttnFwdSm90INS1_25CollectiveMainloopFwdSm90ILi2EN4cute5tupleIJNS5_1CILi1EEES8_S8_EEENS6_IJNS7_ILi64EEESA_SA_EEELi512ENS_6half_tEfNS_4arch4Sm90ELb0ELb0ELb1ELb0ELb0ELb0ELb1ELb0ELb0ELb0ELb0ELb0EEENS1_21CollectiveEpilogueFwdINS6_IJSA_NS7_ILi512EEESA_EEES9_SC_SE_Li256ELb0ELb0ELb0ELb0EEENS1_29StaticPersistentTileSchedulerILb0EEEEEEEEEvNT_6ParamsE --------------------------
	.section	.nv.info._ZN7cutlass13device_kernelIN5flash11enable_sm90INS1_16FlashAttnFwdSm90INS1_25CollectiveMainloopFwdSm90ILi2EN4cute5tupleIJNS5_1CILi1EEES8_S8_EEENS6_IJNS7_ILi64EEESA_SA_EEELi512ENS_6half_tEfNS_4arch4Sm90ELb0ELb0ELb1ELb0ELb0ELb0ELb1ELb0ELb0ELb0ELb0ELb0EEENS1_21CollectiveEpilogueFwdINS6_IJSA_NS7_ILi512EEESA_EEES9_SC_SE_Li256ELb0ELb0ELb0ELb0EEENS1_29StaticPersistentTileSchedulerILb0EEEEEEEEEvNT_6ParamsE,"",@"SHT_CUDA_INFO"
	.sectionflags	@""
	.align	4


	//----- nvinfo : EIATTR_CUDA_API_VERSION
	.align		4
        /*0000*/ 	.byte	0x04, 0x37
        /*0002*/ 	.short	(.L_132 - .L_131)
.L_131:
        /*0004*/ 	.word	0x00000082


	//----- nvinfo : EIATTR_KPARAM_INFO
	.align		4
.L_132:
        /*0008*/ 	.byte	0x04, 0x17
        /*000a*/ 	.short	(.L_134 - .L_133)
.L_133:
        /*000c*/ 	.word	0x00000000
        /*0010*/ 	.short	0x0000
        /*0012*/ 	.short	0x0000
        /*0014*/ 	.byte	0x00, 0xf0, 0x01, 0x32


	//----- nvinfo : EIATTR_SPARSE_MMA_MASK
	.align		4
.L_134:
        /*0018*/ 	.byte	0x03, 0x50
        /*001a*/ 	.short	0x0000


	//----- nvinfo : EIATTR_MAXREG_COUNT
	.align		4
        /*001c*/ 	.byte	0x03, 0x1b
        /*001e*/ 	.short	0x00a8


	//----- nvinfo : EIATTR_MERCURY_ISA_VERSION
	.align		4
        /*0020*/ 	.byte	0x03, 0x5f
        /*0022*/ 	.short	0x0101


	//----- nvinfo : EIATTR_VRC_CTA_INIT_COUNT
	.align		4
        /*0024*/ 	.byte	0x02, 0x4a
	.zero		1
	.zero		1


	//----- nvinfo : EIATTR_EXIT_INSTR_OFFSETS
	.align		4
        /*0028*/ 	.byte	0x04, 0x1c
        /*002a*/ 	.short	(.L_136 - .L_135)


	//   ....[0]....
.L_135:
        /*002c*/ 	.word	0x00000010


	//----- nvinfo : EIATTR_MAX_THREADS
	.align		4
.L_136:
        /*0030*/ 	.byte	0x04, 0x05
        /*0032*/ 	.short	(.L_138 - .L_137)
.L_137:
        /*0034*/ 	.word	0x00000180
        /*0038*/ 	.word	0x00000001
        /*003c*/ 	.word	0x00000001


	//----- nvinfo : EIATTR_CBANK_PARAM_SIZE
	.align		4
.L_138:
        /*0040*/ 	.byte	0x03, 0x19
        /*0042*/ 	.short	0x0c80


	//----- nvinfo : EIATTR_PARAM_CBANK
	.align		4
        /*0044*/ 	.byte	0x04, 0x0a
        /*0046*/ 	.short	(.L_140 - .L_139)
	.align		4
.L_139:
        /*0048*/ 	.word	index@(.nv.constant0._ZN7cutlass13device_kernelIN5flash11enable_sm90INS1_16FlashAttnFwdSm90INS1_25CollectiveMainloopFwdSm90ILi2EN4cute5tupleIJNS5_1CILi1EEES8_S8_EEENS6_IJNS7_ILi64EEESA_SA_EEELi512ENS_6half_tEfNS_4arch4Sm90ELb0ELb0ELb1ELb0ELb0ELb0ELb1ELb0ELb0ELb0ELb0ELb0EEENS1_21CollectiveEpilogueFwdINS6_IJSA_NS7_ILi512EEESA_EEES9_SC_SE_Li256ELb0ELb0ELb0ELb0EEENS1_29StaticPersistentTileSchedulerILb0EEEEEEEEEvNT_6ParamsE)
        /*004c*/ 	.short	0x0380
        /*004e*/ 	.short	0x0c80


	//----- nvinfo : EIATTR_SW_WAR
	.align		4
.L_140:
        /*0050*/ 	.byte	0x04, 0x36
        /*0052*/ 	.short	(.L_142 - .L_141)
.L_141:
        /*0054*/ 	.word	0x00000008
.L_142:


//--------------------- .nv.info._ZN7cutlass13device_kernelIN5flash11enable_sm90INS1_16FlashAttnFwdSm90INS1_25CollectiveMainloopFwdSm90ILi2EN4cute5tupleIJNS5_1CILi1EEES8_S8_EEENS6_IJNS7_ILi64EEESA_SA_EEELi512ENS_6half_tEfNS_4arch4Sm90ELb0ELb0ELb1ELb1ELb0ELb0ELb0ELb0ELb0ELb0ELb0ELb0EEENS1_21CollectiveEpilogueFwdINS6_IJSA_NS7_ILi512EEESA_EEES9_SC_SE_Li256ELb1ELb0ELb0ELb0EEENS1_36VarlenDynamicPersistentTileSchedulerILi64ELi64ELi256ELi32ELb0ELb0ELb1ELb0ELb1ELb1EEEEEEEEEvNT_6ParamsE --------------------------
	.section	.nv.info._ZN7cutlass13device_kernelIN5flash11enable_sm90INS1_16FlashAttnFwdSm90INS1_25CollectiveMainloopFwdSm90ILi2EN4cute5tupleIJNS5_1CILi1EEES8_S8_EEENS6_IJNS7_ILi64EEESA_SA_EEELi512ENS_6half_tEfNS_4arch4Sm90ELb0ELb0ELb1ELb1ELb0ELb0ELb0ELb0ELb0ELb0ELb0ELb0EEENS1_21CollectiveEpilogueFwdINS6_IJSA_NS7_ILi512EEESA_EEES9_SC_SE_Li256ELb1ELb0ELb0ELb0EEENS1_36VarlenDynamicPersistentTileSchedulerILi64ELi64ELi256ELi32ELb0ELb0ELb1ELb0ELb1ELb1EEEEEEEEEvNT_6ParamsE,"",@"SHT_CUDA_INFO"
	.sectionflags	@""
	.align	4


	//----- nvinfo : EIATTR_CUDA_API_VERSION
	.align		4
        /*0000*/ 	.byte	0x04, 0x37
        /*0002*/ 	.short	(.L_144 - .L_143)
.L_143:
        /*0004*/ 	.word	0x00000082


	//----- nvinfo : EIATTR_KPARAM_INFO
	.align		4
.L_144:
        /*0008*/ 	.byte	0x04, 0x17
        /*000a*/ 	.short	(.L_146 - .L_145)
.L_145:
        /*000c*/ 	.word	0x00000000
        /*0010*/ 	.short	0x0000
        /*0012*/ 	.short	0x0000
        /*0014*/ 	.byte	0x00, 0xf0, 0x01, 0x28


	//----- nvinfo : EIATTR_SPARSE_MMA_MASK
	.align		4
.L_146:
        /*0018*/ 	.byte	0x03, 0x50
        /*001a*/ 	.short	0x0000


	//----- nvinfo : EIATTR_MAXREG_COUNT
	.align		4
        /*001c*/ 	.byte	0x03, 0x1b
        /*001e*/ 	.short	0x00a8


	//----- nvinfo : EIATTR_MERCURY_ISA_VERSION
	.align		4
        /*0020*/ 	.byte	0x03, 0x5f
        /*0022*/ 	.short	0x0101


	//----- nvinfo : EIATTR_VRC_CTA_INIT_COUNT
	.align		4
        /*0024*/ 	.byte	0x02, 0x4a
	.zero		1
	.zero		1


	//----- nvinfo : EIATTR_EXIT_INSTR_OFFSETS
	.align		4
        /*0028*/ 	.byte	0x04, 0x1c
        /*002a*/ 	.short	(.L_148 - .L_147)


	//   ....[0]....
.L_147:
        /*002c*/ 	.word	0x00000010


	//----- nvinfo : EIATTR_MAX_THREADS
	.align		4
.L_148:
        /*0030*/ 	.byte	0x04, 0x05
        /*0032*/ 	.short	(.L_150 - .L_149)
.L_149:
        /*0034*/ 	.word	0x00000180
        /*0038*/ 	.word	0x00000001
        /*003c*/ 	.word	0x00000001


	//----- nvinfo : EIATTR_CBANK_PARAM_SIZE
	.align		4
.L_150:
        /*0040*/ 	.byte	0x03, 0x19
        /*0042*/ 	.short	0x0a00


	//----- nvinfo : EIATTR_PARAM_CBANK
	.align		4
        /*0044*/ 	.byte	0x04, 0x0a
        /*0046*/ 	.short	(.L_152 - .L_151)
	.align		4
.L_151:
        /*0048*/ 	.word	index@(.nv.constant0._ZN7cutlass13device_kernelIN5flash11enable_sm90INS1_16FlashAttnFwdSm90INS1_25CollectiveMainloopFwdSm90ILi2EN4cute5tupleIJNS5_1CILi1EEES8_S8_EEENS6_IJNS7_ILi64EEESA_SA_EEELi512ENS_6half_tEfNS_4arch4Sm90ELb0ELb0ELb1ELb1ELb0ELb0ELb0ELb0ELb0ELb0ELb0ELb0EEENS1_21CollectiveEpilogueFwdINS6_IJSA_NS7_ILi512EEESA_EEES9_SC_SE_Li256ELb1ELb0ELb0ELb0EEENS1_36VarlenDynamicPersistentTileSchedulerILi64ELi64ELi256ELi32ELb0ELb0ELb1ELb0ELb1ELb1EEEEEEEEEvNT_6ParamsE)
        /*004c*/ 	.short	0x0380
        /*004e*/ 	.short	0x0a00


	//----- nvinfo : EIATTR_SW_WAR
	.align		4
.L_152:
        /*0050*/ 	.byte	0x04, 0x36
        /*0052*/ 	.short	(.L_154 - .L_153)
.L_153:
        /*0054*/ 	.word	0x00000008
.L_154:


//--------------------- .nv.info._ZN7cutlass13device_kernelIN5flash11enable_sm90INS1_16FlashAttnFwdSm90INS1_25CollectiveMainloopFwdSm90ILi2EN4cute5tupleIJNS5_1CILi1EEES8_S8_EEENS6_IJNS7_ILi64EEESA_SA_EEELi512ENS_6half_tEfNS_4arch4Sm90ELb0ELb0ELb1ELb1ELb0ELb1ELb0ELb0ELb0ELb0ELb0ELb0EEENS1_21CollectiveEpilogueFwdINS6_IJSA_NS7_ILi512EEESA_EEES9_SC_SE_Li256ELb1ELb0ELb0ELb0EEENS1_36VarlenDynamicPersistentTileSchedulerILi64ELi64ELi256ELi32ELb0ELb0ELb1ELb0ELb1ELb1EEEEEEEEEvNT_6ParamsE --------------------------
	.section	.nv.info._ZN7cutlass13device_kernelIN5flash11enable_sm90INS1_16FlashAttnFwdSm90INS1_25CollectiveMainloopFwdSm90ILi2EN4cute5tupleIJNS5_1CILi1EEES8_S8_EEENS6_IJNS7_ILi64EEESA_SA_EEELi512ENS_6half_tEfNS_4arch4Sm90ELb0ELb0ELb1ELb1ELb0ELb1ELb0ELb0ELb0ELb0ELb0ELb0EEENS1_21CollectiveEpilogueFwdINS6_IJSA_NS7_ILi512EEESA_EEES9_SC_SE_Li256ELb1ELb0ELb0ELb0EEENS1_36VarlenDynamicPersistentTileSchedulerILi64ELi64ELi256ELi32ELb0ELb0ELb1ELb0ELb1ELb1EEEEEEEEEvNT_6ParamsE,"",@"SHT_CUDA_INFO"
	.sectionflags	@""
	.align	4


	//----- nvinfo : EIATTR_CUDA_API_VERSION
	.align		4
        /*0000*/ 	.byte	0x04, 0x37
        /*0002*/ 	.short	(.L_156 - .L_155)
.L_155:
        /*0004*/ 	.word	0x00000082


	//----- nvinfo : EIATTR_KPARAM_INFO
	.align		4
.L_156:
        /*0008*/ 	.byte	0x04, 0x17
        /*000a*/ 	.short	(.L_158 - .L_157)
.L_157:
        /*000c*/ 	.word	0x00000000
        /*0010*/ 	.short	0x0000
        /*0012*/ 	.short	0x0000
        /*0014*/ 	.byte	0x00, 0xf0, 0x01, 0x28


	//----- nvinfo : EIATTR_SPARSE_MMA_MASK
	.align		4
.L_158:
        /*0018*/ 	.byte	0x03, 0x50
        /*001a*/ 	.short	0x0000


	//----- nvinfo : EIATTR_MAXREG_COUNT
	.align		4
        /*001c*/ 	.byte	0x03, 0x1b
        /*001e*/ 	.short	0x00a8


	//----- nvinfo : EIATTR_MERCURY_ISA_VERSION
	.align		4
        /*0020*/ 	.byte	0x03, 0x5f
        /*0022*/ 	.short	0x0101


	//----- nvinfo : EIATTR_VRC_CTA_INIT_COUNT
	.align		4
        /*0024*/ 	.byte	0x02, 0x4a
	.zero		1
	.zero		1


	//----- nvinfo : EIATTR_EXIT_INSTR_OFFSETS
	.align		4
        /*0028*/ 	.byte	0x04, 0x1c
        /*002a*/ 	.short	(.L_160 - .L_159)


	//   ....[0]....
.L_159:
        /*002c*/ 	.word	0x00000010


	//----- nvinfo : EIATTR_MAX_THREADS
	.align		4
.L_160:
        /*0030*/ 	.byte	0x04, 0x05
        /*0032*/ 	.short	(.L_162 - .L_161)
.L_161:
        /*0034*/ 	.word	0x00000180
        /*0038*/ 	.word	0x00000001
        /*003c*/ 	.word	0x00000001


	//----- nvinfo : EIATTR_CBANK_PARAM_SIZE
	.align		4
.L_162:
        /*0040*/ 	.byte	0x03, 0x19
        /*0042*/ 	.short	0x0a00


	//----- nvinfo : EIATTR_PARAM_CBANK
	.align		4
        /*0044*/ 	.byte	0x04, 0x0a
        /*0046*/ 	.short	(.L_164 - .L_163)
	.align		4
.L_163:
        /*0048*/ 	.word	index@(.nv.constant0._ZN7cutlass13device_kernelIN5flash11enable_sm90INS1_16FlashAttnFwdSm90INS1_25CollectiveMainloopFwdSm90ILi2EN4cute5tupleIJNS5_1CILi1EEES8_S8_EEENS6_IJNS7_ILi64EEESA_SA_EEELi512ENS_6half_tEfNS_4arch4Sm90ELb0ELb0ELb1ELb1ELb0ELb1ELb0ELb0ELb0ELb0ELb0ELb0EEENS1_21CollectiveEpilogueFwdINS6_IJSA_NS7_ILi512EEESA_EEES9_SC_SE_Li256ELb1ELb0ELb0ELb0EEENS1_36VarlenDynamicPersistentTileSchedulerILi64ELi64ELi256ELi32ELb0ELb0ELb1ELb0ELb1ELb1EEEEEEEEEvNT_6ParamsE)
        /*004c*/ 	.short	0x0380
        /*004e*/ 	.short	0x0a00


	//----- nvinfo : EIATTR_SW_WAR
	.align		4
.L_164:
        /*0050*/ 	.byte	0x04, 0x36
        /*0052*/ 	.short	(.L_166 - .L_165)
.L_165:
        /*0054*/ 	.word	0x00000008
.L_166:


//--------------------- .nv.info._ZN7cutlass13device_kernelIN5flash11enable_sm90INS1_16FlashAttnFwdSm90INS1_25CollectiveMainloopFwdSm90ILi2EN4cute5tupleIJNS5_1CILi1EEES8_S8_EEENS6_IJNS7_ILi64EEESA_SA_EEELi512ENS_6half_tEfNS_4arch4Sm90ELb0ELb0ELb1ELb1ELb0ELb0ELb1ELb0ELb0ELb0ELb0ELb0EEENS1_21CollectiveEpilogueFwdINS6_IJSA_NS7_ILi512EEESA_EEES9_SC_SE_Li256ELb1ELb0ELb0ELb0EEENS1_36VarlenDynamicPersistentTileSchedulerILi64ELi64ELi256ELi32ELb0ELb0ELb1ELb0ELb1ELb1EEEEEEEEEvNT_6ParamsE --------------------------
	.section	.nv.info._ZN7cutlass13device_kernelIN5flash11enable_sm90INS1_16FlashAttnFwdSm90INS1_25CollectiveMainloopFwdSm90ILi2EN4cute5tupleIJNS5_1CILi1EEES8_S8_EEENS6_IJNS7_ILi64EEESA_SA_EEELi512ENS_6half_tEfNS_4arch4Sm90ELb0ELb0ELb1ELb1ELb0ELb0ELb1ELb0ELb0ELb0ELb0ELb0EEENS1_21CollectiveEpilogueFwdINS6_IJSA_NS7_ILi512EEESA_EEES9_SC_SE_Li256ELb1ELb0ELb0ELb0EEENS1_36VarlenDynamicPersistentTileSchedulerILi64ELi64ELi256ELi32ELb0ELb0ELb1ELb0ELb1ELb1EEEEEEEEEvNT_6ParamsE,"",@"SHT_CUDA_INFO"
	.sectionflags	@""
	.align	4


	//----- nvinfo : EIATTR_CUDA_API_VERSION
	.align		4
        /*0000*/ 	.byte	0x04, 0x37
        /*0002*/ 	.short	(.L_168 - .L_167)
.L_167:
        /*0004*/ 	.word	0x00000082


	//----- nvinfo : EIATTR_KPARAM_INFO
	.align		4
.L_168:
        /*0008*/ 	.byte	0x04, 0x17
        /*000a*/ 	.short	(.L_170 - .L_169)
.L_169:
        /*000c*/ 	.word	0x00000000
        /*0010*/ 	.short	0x0000
        /*0012*/ 	.short	0x0000
        /*0014*/ 	.byte	0x00, 0xf0, 0x01, 0x2c


	//----- nvinfo : EIATTR_SPARSE_MMA_MASK
	.align		4
.L_170:
        /*0018*/ 	.byte	0x03, 0x50
        /*001a*/ 	.short	0x0000


	//----- nvinfo : EIATTR_MAXREG_COUNT
	.align		4
        /*001c*/ 	.byte	0x03, 0x1b
        /*001e*/ 	.short	0x00a8


	//----- nvinfo : EIATTR_MERCURY_ISA_VERSION
	.align		4
        /*0020*/ 	.byte	0x03, 0x5f
        /*0022*/ 	.short	0x0101


	//----- nvinfo : EIATTR_VRC_CTA_INIT_COUNT
	.align		4
        /*0024*/ 	.byte	0x02, 0x4a
	.zero		1
	.zero		1


	//----- nvinfo : EIATTR_EXIT_INSTR_OFFSETS
	.align		4
        /*0028*/ 	.byte	0x04, 0x1c
        /*002a*/ 	.short	(.L_172 - .L_171)


	//   ....[0]....
.L_171:
        /*002c*/ 	.word	0x00000010


	//----- nvinfo : EIATTR_MAX_THREADS
	.align		4
.L_172:
        /*0030*/ 	.byte	0x04, 0x05
        /*0032*/ 	.short	(.L_174 - .L_173)
.L_173:
        /*0034*/ 	.word	0x00000180
        /*0038*/ 	.word	0x00000001
        /*003c*/ 	.word	0x00000001


	//----- nvinfo : EIATTR_CBANK_PARAM_SIZE
	.align		4
.L_174:
        /*0040*/ 	.byte	0x03, 0x19
        /*0042*/ 	.short	0x0b00


	//----- nvinfo : EIATTR_PARAM_CBANK
	.align		4
        /*0044*/ 	.byte	0x04, 0x0a
        /*0046*/ 	.short	(.L_176 - .L_175)
	.align		4
.L_175:
        /*0048*/ 	.word	index@(.nv.constant0._ZN7cutlass13device_kernelIN5flash11enable_sm90INS1_16FlashAttnFwdSm90INS1_25CollectiveMainloopFwdSm90ILi2EN4cute5tupleIJNS5_1CILi1EEES8_S8_EEENS6_IJNS7_ILi64EEESA_SA_EEELi512ENS_6half_tEfNS_4arch4Sm90ELb0ELb0ELb1ELb1ELb0ELb0ELb1ELb0ELb0ELb0ELb0ELb0EEENS1_21CollectiveEpilogueFwdINS6_IJSA_NS7_ILi512EEESA_EEES9_SC_SE_Li256ELb1ELb0ELb0ELb0EEENS1_36VarlenDynamicPersistentTileSchedulerILi64ELi64ELi256ELi32ELb0ELb0ELb1ELb0ELb1ELb1EEEEEEEEEvNT_6ParamsE)
        /*004c*/ 	.short	0x0380
        /*004e*/ 	.short	0x0b00


	//----- nvinfo : EIATTR_SW_WAR
	.align		4
.L_176:
        /*0050*/ 	.byte	0x04, 0x36
        /*0052*/ 	.short	(.L_178 - .L_177)
.L_177:
        /*0054*/ 	.word	0x00000008
.L_178:


//--------------------- .nv.info._ZN7cutlass13device_kernelIN5flash11enable_sm90INS1_16FlashAttnFwdSm90INS1_25CollectiveMainloopFwdSm90ILi2EN4cute5tupleIJNS5_1CILi1EEES8_S8_EEENS6_IJNS7_ILi64EEESA_SA_EEELi512ENS_6half_tEfNS_4arch4Sm90ELb0ELb0ELb1ELb1ELb0ELb1ELb1ELb0ELb0ELb0ELb0ELb0EEENS1_21CollectiveEpilogueFwdINS6_IJSA_NS7_ILi512EEESA_EEES9_SC_SE_Li256ELb1ELb0ELb0ELb0EEENS1_36VarlenDynamicPersistentTileSchedulerILi64ELi64ELi256ELi32ELb0ELb0ELb1ELb0ELb1ELb1EEEEEEEEEvNT_6ParamsE --------------------------
	.section	.nv.info._ZN7cutlass13device_kernelIN5flash11enable_sm90INS1_16FlashAttnFwdSm90INS1_25CollectiveMainloopFwdSm90ILi2EN4cute5tupleIJNS5_1CILi1EEES8_S8_EEENS6_IJNS7_ILi64EEESA_SA_EEELi512ENS_6half_tEfNS_4arch4Sm90ELb0ELb0ELb1ELb1ELb0ELb1ELb1ELb0ELb0ELb0ELb0ELb0EEENS1_21CollectiveEpilogueFwdINS6_IJSA_NS7_ILi512EEESA_EEES9_SC_SE_Li256ELb1ELb0ELb0ELb0EEENS1_36VarlenDynamicPersistentTileSchedulerILi64ELi64ELi256ELi32ELb0ELb0ELb1ELb0ELb1ELb1EEEEEEEEEvNT_6ParamsE,"",@"SHT_CUDA_INFO"
	.sectionflags	@""
	.align	4


	//----- nvinfo : EIATTR_CUDA_API_VERSION
	.align		4
        /*0000*/ 	.byte	0x04, 0x37
        /*0002*/ 	.short	(.L_180 - .L_179)
.L_179:
        /*0004*/ 	.word	0x00000082


	//----- nvinfo : EIATTR_KPARAM_INFO
	.align		4
.L_180:
        /*0008*/ 	.byte	0x04, 0x17
        /*000a*/ 	.short	(.L_182 - .L_181)
.L_181:
        /*000c*/ 	.word	0x00000000
        /*0010*/ 	.short	0x0000
        /*0012*/ 	.short	0x0000
        /*0014*/ 	.byte	0x00, 0xf0, 0x01, 0x2c


	//----- nvinfo : EIATTR_SPARSE_MMA_MASK
	.align		4
.L_182:
        /*0018*/ 	.byte	0x03, 0x50
        /*001a*/ 	.short	0x0000


	//----- nvinfo : EIATTR_MAXREG_COUNT
	.align		4
        /*001c*/ 	.byte	0x03, 0x1b
        /*001e*/ 	.short	0x00a8


	//----- nvinfo : EIATTR_MERCURY_ISA_VERSION
	.align		4
        /*0020*/ 	.byte	0x03, 0x5f
        /*0022*/ 	.short	0x0101


	//----- nvinfo : EIATTR_VRC_CTA_INIT_COUNT
	.align		4
        /*0024*/ 	.byte	0x02, 0x4a
	.zero		1
	.zero		1


	//----- nvinfo : EIATTR_EXIT_INSTR_OFFSETS
	.align		4
        /*0028*/ 	.byte	0x04, 0x1c
        /*002a*/ 	.short	(.L_184 - .L_183)


	//   ....[0]....
.L_183:
        /*002c*/ 	.word	0x00000010


	//----- nvinfo : EIATTR_MAX_THREADS
	.align		4
.L_184:
        /*0030*/ 	.byte	0x04, 0x05
        /*0032*/ 	.short	(.L_186 - .L_185)
.L_185:
        /*0034*/ 	.word	0x00000180
        /*0038*/ 	.word	0x00000001
        /*003c*/ 	.word	0x00000001


	//----- nvinfo : EIATTR_CBANK_PARAM_SIZE
	.align		4
.L_186:
        /*0040*/ 	.byte	0x03, 0x19
        /*0042*/ 	.short	0x0b00


	//----- nvinfo : EIATTR_PARAM_CBANK
	.align		4
        /*0044*/ 	.byte	0x04, 0x0a
        /*0046*/ 	.short	(.L_188 - .L_187)
	.align		4
.L_187:
        /*0048*/ 	.word	index@(.nv.constant0._ZN7cutlass13device_kernelIN5flash11enable_sm90INS1_16FlashAttnFwdSm90INS1_25CollectiveMainloopFwdSm90ILi2EN4cute5tupleIJNS5_1CILi1EEES8_S8_EEENS6_IJNS7_ILi64EEESA_SA_EEELi512ENS_6half_tEfNS_4arch4Sm90ELb0ELb0ELb1ELb1ELb0ELb1ELb1ELb0ELb0ELb0ELb0ELb0EEENS1_21CollectiveEpilogueFwdINS6_IJSA_NS7_ILi512EEESA_EEES9_SC_SE_Li256ELb1ELb0ELb0ELb0EEENS1_36VarlenDynamicPersistentTileSchedulerILi64ELi64ELi256ELi32ELb0ELb0ELb1ELb0ELb1ELb1EEEEEEEEEvNT_6ParamsE)
        /*004c*/ 	.short	0x0380
        /*004e*/ 	.short	0x0b00


	//----- nvinfo : EIATTR_SW_WAR
	.align		4
.L_188:
        /*0050*/ 	.byte	0x04, 0x36
        /*0052*/ 	.short	(.L_190 - .L_189)
.L_189:
        /*0054*/ 	.word	0x00000008
.L_190:


//--------------------- .nv.info._ZN7cutlass13device_kernelIN5flash11enable_sm90INS1_16FlashAttnFwdSm90INS1_25CollectiveMainloopFwdSm90ILi2EN4cute5tupleIJNS5_1CILi1EEES8_S8_EEENS6_IJNS7_ILi64EEESA_SA_EEELi512ENS_6half_tEfNS_4arch4Sm90ELb0ELb1ELb1ELb0ELb0ELb0ELb0ELb0ELb0ELb0ELb0ELb0EEENS1_21CollectiveEpilogueFwdINS6_IJSA_NS7_ILi512EEESA_EEES9_SC_SE_Li256ELb0ELb0ELb0ELb0EEENS1_30DynamicPersistentTileSchedulerILi256ELi32ELb0ELb0ELb1EEEEEEEEEvNT_6ParamsE --------------------------
	.section	.nv.info._ZN7cutlass13device_kernelIN5flash11enable_sm90INS1_16FlashAttnFwdSm90INS1_25CollectiveMainloopFwdSm90ILi2EN4cute5tupleIJNS5_1CILi1EEES8_S8_EEENS6_IJNS7_ILi64EEESA_SA_EEELi512ENS_6half_tEfNS_4arch4Sm90ELb0ELb1ELb1ELb0ELb0ELb0ELb0ELb0ELb0ELb0ELb0ELb0EEENS1_21CollectiveEpilogueFwdINS6_IJSA_NS7_ILi512EEESA_EEES9_SC_SE_Li256ELb0ELb0ELb0ELb0EEENS1_30DynamicPersistentTileSchedulerILi256ELi32ELb0ELb0ELb1EEEEEEEEEvNT_6ParamsE,"",@"SHT_CUDA_INFO"
	.sectionflags	@""
	.align	4


	//----- nvinfo : EIATTR_CUDA_API_VERSION
	.align		4
        /*0000*/ 	.byte	0x04, 0x37
        /*0002*/ 	.short	(.L_192 - .L_191)
.L_191:
        /*0004*/ 	.word	0x00000082


	//----- nvinfo : EIATTR_KPARAM_INFO
	.align		4
.L_192:
        /*0008*/ 	.byte	0x04, 0x17
        /*000a*/ 	.short	(.L_194 - .L_193)
.L_193:
        /*000c*/ 	.word	0x00000000
        /*0010*/ 	.short	0x0000
        /*0012*/ 	.short	0x0000
        /*0014*/ 	.byte	0x00, 0xf0, 0x01, 0x2e


	//----- nvinfo : EIATTR_SPARSE_MMA_MASK
	.align		4
.L_194:
        /*0018*/ 	.byte	0x03, 0x50
        /*001a*/ 	.short	0x0000


	//----- nvinfo : EIATTR_MAXREG_COUNT
	.align		4
        /*001c*/ 	.byte	0x03, 0x1b
        /*001e*/ 	.short	0x00a8


	//----- nvinfo : EIATTR_MERCURY_ISA_VERSION
	.align		4
        /*0020*/ 	.byte	0x03, 0x5f
        /*0022*/ 	.short	0x0101


	//----- nvinfo : EIATTR_VRC_CTA_INIT_COUNT
	.align		4
        /*0024*/ 	.byte	0x02, 0x4a
	.zero		1
	.zero		1


	//----- nvinfo : EIATTR_EXIT_INSTR_OFFSETS
	.align		4
        /*0028*/ 	.byte	0x04, 0x1c
        /*002a*/ 	.short	(.L_196 - .L_195)


	//   ....[0]....
.L_195:
        /*002c*/ 	.word	0x00000010


	//----- nvinfo : EIATTR_MAX_THREADS
	.align		4
.L_196:
        /*0030*/ 	.byte	0x04, 0x05
        /*0032*/ 	.short	(.L_198 - .L_197)
.L_197:
        /*0034*/ 	.word	0x00000180
        /*0038*/ 	.word	0x00000001
        /*003c*/ 	.word	0x00000001


	//----- nvinfo : EIATTR_CBANK_PARAM_SIZE
	.align		4
.L_198:
        /*0040*/ 	.byte	0x03, 0x19
        /*0042*/ 	.short	0x0b80


	//----- nvinfo : EIATTR_PARAM_CBANK
	.align		4
        /*0044*/ 	.byte	0x04, 0x0a
        /*0046*/ 	.short	(.L_200 - .L_199)
	.align		4
.L_199:
        /*0048*/ 	.word	index@(.nv.constant0._ZN7cutlass13device_kernelIN5flash11enable_sm90INS1_16FlashAttnFwdSm90INS1_25CollectiveMainloopFwdSm90ILi2EN4cute5tupleIJNS5_1CILi1EEES8_S8_EEENS6_IJNS7_ILi64EEESA_SA_EEELi512ENS_6half_tEfNS_4arch4Sm90ELb0ELb1ELb1ELb0ELb0ELb0ELb0ELb0ELb0ELb0ELb0ELb0EEENS1_21CollectiveEpilogueFwdINS6_IJSA_NS7_ILi512EEESA_EEES9_SC_SE_Li256ELb0ELb0ELb0ELb0EEENS1_30DynamicPersistentTileSchedulerILi256ELi32ELb0ELb0ELb1EEEEEEEEEvNT_6ParamsE)
        /*004c*/ 	.short	0x0380
        /*004e*/ 	.short	0x0b80


	//----- nvinfo : EIATTR_SW_WAR
	.align		4
.L_200:
        /*0050*/ 	.byte	0x04, 0x36
        /*0052*/ 	.short	(.L_202 - .L_201)
.L_201:
        /*0054*/ 	.word	0x00000008
.L_202:


//--------------------- .nv.info._ZN7cutlass13device_kernelIN5flash11enable_sm90INS1_16FlashAttnFwdSm90INS1_25CollectiveMainloopFwdSm90ILi2EN4cute5tupleIJNS5_1CILi1EEES8_S8_EEENS6_IJNS7_ILi64EEESA_SA_EEELi512ENS_6half_tEfNS_4arch4Sm90ELb0ELb1ELb1ELb0ELb0ELb0ELb1ELb0ELb0ELb0ELb0ELb0EEENS1_21CollectiveEpilogueFwdINS6_IJSA_NS7_ILi512EEESA_EEES9_SC_SE_Li256ELb0ELb0ELb0ELb0EEENS1_30DynamicPersistentTileSchedulerILi256ELi32ELb0ELb0ELb1EEEEEEEEEvNT_6ParamsE --------------------------
	.section	.nv.info._ZN7cutlass13device_kernelIN5flash11enable_sm90INS1_16FlashAttnFwdSm90INS1_25CollectiveMainloopFwdSm90ILi2EN4cute5tupleIJNS5_1CILi1EEES8_S8_EEENS6_IJNS7_ILi64EEESA_SA_EEELi512ENS_6half_tEfNS_4arch4Sm90ELb0ELb1ELb1ELb0ELb0ELb0ELb1ELb0ELb0ELb0ELb0ELb0EEENS1_21CollectiveEpilogueFwdINS6_IJSA_NS7_ILi512EEESA_EEES9_SC_SE_Li256ELb0ELb0ELb0ELb0EEENS1_30DynamicPersistentTileSchedulerILi256ELi32ELb0ELb0ELb1EEEEEEEEEvNT_6ParamsE,"",@"SHT_CUDA_INFO"
	.sectionflags	@""
	.align	4


	//----- nvinfo : EIATTR_CUDA_API_VERSION
	.align		4
        /*0000*/ 	.byte	0x04, 0x37
        /*0002*/ 	.short	(.L_204 - .L_203)
.L_203:
        /*0004*/ 	.word	0x00000082


	//----- nvinfo : EIATTR_KPARAM_INFO
	.align		4
.L_204:
        /*0008*/ 	.byte	0x04, 0x17
        /*000a*/ 	.short	(.L_206 - .L_205)
.L_205:
        /*000c*/ 	.word	0x00000000
        /*0010*/ 	.short	0x0000
        /*0012*/ 	.short	0x0000
        /*0014*/ 	.byte	0x00, 0xf0, 0x01, 0x32


	//----- nvinfo : EIATTR_SPARSE_MMA_MASK
	.align		4
.L_206:
        /*0018*/ 	.byte	0x03, 0x50
        /*001a*/ 	.short	0x0000


	//----- nvinfo : EIATTR_MAXREG_COUNT
	.align		4
        /*001c*/ 	.byte	0x03, 0x1b
        /*001e*/ 	.short	0x00a8


	//----- nvinfo : EIATTR_MERCURY_ISA_VERSION
	.align		4
        /*0020*/ 	.byte	0x03, 0x5f
        /*0022*/ 	.short	0x0101


	//----- nvinfo : EIATTR_VRC_CTA_INIT_COUNT
	.align		4
        /*0024*/ 	.byte	0x02, 0x4a
	.zero		1
	.zero		1


	//----- nvinfo : EIATTR_EXIT_INSTR_OFFSETS
	.align		4
        /*0028*/ 	.byte	0x04, 0x1c
        /*002a*/ 	.short	(.L_208 - .L_207)


	//   ....[0]....
.L_207:
        /*002c*/ 	.word	0x00000010


	//----- nvinfo : EIATTR_MAX_THREADS
	.align		4
.L_208:
        /*0030*/ 	.byte	0x04, 0x05
        /*0032*/ 	.short	(.L_210 - .L_209)
.L_209:
        /*0034*/ 	.word	0x00000180
        /*0038*/ 	.word	0x00000001
        /*003c*/ 	.word	0x00000001


	//----- nvinfo : EIATTR_CBANK_PARAM_SIZE
	.align		4
.L_210:
        /*0040*/ 	.byte	0x03, 0x19
        /*0042*/ 	.short	0x0c80


	//----- nvinfo : EIATTR_PARAM_CBANK
	.align		4
        /*0044*/ 	.byte	0x04, 0x0a
        /*0046*/ 	.short	(.L_212 - .L_211)
	.align		4
.L_211:
        /*0048*/ 	.word	index@(.nv.constant0._ZN7cutlass13device_kernelIN5flash11enable_sm90INS1_16FlashAttnFwdSm90INS1_25CollectiveMainloopFwdSm90ILi2EN4cute5tupleIJNS5_1CILi1EEES8_S8_EEENS6_IJNS7_ILi64EEESA_SA_EEELi512ENS_6half_tEfNS_4arch4Sm90ELb0ELb1ELb1ELb0ELb0ELb0ELb1ELb0ELb0ELb0ELb0ELb0EEENS1_21CollectiveEpilogueFwdINS6_IJSA_NS7_ILi512EEESA_EEES9_SC_SE_Li256ELb0ELb0ELb0ELb0EEENS1_30DynamicPersistentTileSchedulerILi256ELi32ELb0ELb0ELb1EEEEEEEEEvNT_6ParamsE)
        /*004c*/ 	.short	0x0380
        /*004e*/ 	.short	0x0c80


	//----- nvinfo : EIATTR_SW_WAR
	.align		4
.L_212:
        /*0050*/ 	.byte	0x04, 0x36
        /*0052*/ 	.short	(.L_214 - .L_213)
.L_213:
        /*0054*/ 	.word	0x00000008
.L_214:


//--------------------- .nv.info._ZN7cutlass13device_kernelIN5flash11enable_sm90INS1_16FlashAttnFwdSm90INS1_25CollectiveMainloopFwdSm90ILi2EN4cute5tupleIJNS5_1CILi1EEES8_S8_EEENS6_IJNS7_ILi64EEESA_SA_EEELi512ENS_6half_tEfNS_4arch4Sm90ELb0ELb1ELb1ELb1ELb0ELb0ELb0ELb0ELb0ELb0ELb0ELb0EEENS1_21CollectiveEpilogueFwdINS6_IJSA_NS7_ILi512EEESA_EEES9_SC_SE_Li256ELb1ELb0ELb0ELb0EEENS1_36VarlenDynamicPersistentTileSchedulerILi64ELi64ELi256ELi32ELb0ELb0ELb1ELb1ELb0ELb1EEEEEEEEEvNT_6ParamsE --------------------------
	.section	.nv.info._ZN7cutlass13device_kernelIN5flash11enable_sm90INS1_16FlashAttnFwdSm90INS1_25CollectiveMainloopFwdSm90ILi2EN4cute5tupleIJNS5_1CILi1EEES8_S8_EEENS6_IJNS7_ILi64EEESA_SA_EEELi512ENS_6half_tEfNS_4arch4Sm90ELb0ELb1ELb1ELb1ELb0ELb0ELb0ELb0ELb0ELb0ELb0ELb0EEENS1_21CollectiveEpilogueFwdINS6_IJSA_NS7_ILi512EEESA_EEES9_SC_SE_Li256ELb1ELb0ELb0ELb0EEENS1_36VarlenDynamicPersistentTileSchedulerILi64ELi64ELi256ELi32ELb0ELb0ELb1ELb1ELb0ELb1EEEEEEEEEvNT_6ParamsE,"",@"SHT_CUDA_INFO"
	.sectionflags	@""
	.align	4


	//----- nvinfo : EIATTR_CUDA_API_VERSION
	.align		4
        /*0000*/ 	.byte	0x04, 0x37
        /*0002*/ 	.short	(.L_216 - .L_215)
.L_215:
        /*0004*/ 	.word	0x00000082


	//----- nvinfo : EIATTR_KPARAM_INFO
	.align		4
.L_216:
        /*0008*/ 	.byte	0x04, 0x17
        /*000a*/ 	.short	(.L_218 - .L_217)
.L_217:
        /*000c*/ 	.word	0x00000000
        /*0010*/ 	.short	0x0000
        /*0012*/ 	.short	0x0000
        /*0014*/ 	.byte	0x00, 0xf0, 0x01, 0x28


	//----- nvinfo : EIATTR_SPARSE_MMA_MASK
	.align		4
.L_218:
        /*0018*/ 	.byte	0x03, 0x50
        /*001a*/ 	.short	0x0000


	//----- nvinfo : EIATTR_MAXREG_COUNT
	.align		4
        /*001c*/ 	.byte	0x03, 0x1b
        /*001e*/ 	.short	0x00a8


	//----- nvinfo : EIATTR_MERCURY_ISA_VERSION
	.align		4
        /*0020*/ 	.byte	0x03, 0x5f
        /*0022*/ 	.short	0x0101


	//----- nvinfo : EIATTR_VRC_CTA_INIT_COUNT
	.align		4
        /*0024*/ 	.byte	0x02, 0x4a
	.zero		1
	.zero		1


	//----- nvinfo : EIATTR_EXIT_INSTR_OFFSETS
	.align		4
        /*0028*/ 	.byte	0x04, 0x1c
        /*002a*/ 	.short	(.L_220 - .L_219)


	//   ....[0]....
.L_219:
        /*002c*/ 	.word	0x00000010


	//----- nvinfo : EIATTR_MAX_THREADS
	.align		4
.L_220:
        /*0030*/ 	.byte	0x04, 0x05
        /*0032*/ 	.short	(.L_222 - .L_221)
.L_221:
        /*0034*/ 	.word	0x00000180
        /*0038*/ 	.word	0x00000001
        /*003c*/ 	.word	0x00000001


	//----- nvinfo : EIATTR_CBANK_PARAM_SIZE
	.align		4
.L_222:
        /*0040*/ 	.byte	0x03, 0x19
        /*0042*/ 	.short	0x0a00


	//----- nvinfo : EIATTR_PARAM_CBANK
	.align		4
        /*0044*/ 	.byte	0x04, 0x0a
        /*0046*/ 	.short	(.L_224 - .L_223)
	.align		4
.L_223:
        /*0048*/ 	.word	index@(.nv.constant0._ZN7cutlass13device_kernelIN5flash11enable_sm90INS1_16FlashAttnFwdSm90INS1_25CollectiveMainloopFwdSm90ILi2EN4cute5tupleIJNS5_1CILi1EEES8_S8_EEENS6_IJNS7_ILi64EEESA_SA_EEELi512ENS_6half_tEfNS_4arch4Sm90ELb0ELb1ELb1ELb1ELb0ELb0ELb0ELb0ELb0ELb0ELb0ELb0EEENS1_21CollectiveEpilogueFwdINS6_IJSA_NS7_ILi512EEESA_EEES9_SC_SE_Li256ELb1ELb0ELb0ELb0EEENS1_36VarlenDynamicPersistentTileSchedulerILi64ELi64ELi256ELi32ELb0ELb0ELb1ELb1ELb0ELb1EEEEEEEEEvNT_6ParamsE)
        /*004c*/ 	.short	0x0380
        /*004e*/ 	.short	0x0a00


	//----- nvinfo : EIATTR_SW_WAR
	.align		4
.L_224:
        /*0050*/ 	.byte	0x04, 0x36
        /*0052*/ 	.short	(.L_226 - .L_225)
.L_225:
        /*0054*/ 	.word	0x00000008
.L_226:


//--------------------- .nv.info._ZN7cutlass13device_kernelIN5flash11enable_sm90INS1_16FlashAttnFwdSm90INS1_25CollectiveMainloopFwdSm90ILi2EN4cute5tupleIJNS5_1CILi1EEES8_S8_EEENS6_IJNS7_ILi64EEESA_SA_EEELi512ENS_6half_tEfNS_4arch4Sm90ELb0ELb1ELb1ELb1ELb0ELb1ELb0ELb0ELb0ELb0ELb0ELb0EEENS1_21CollectiveEpilogueFwdINS6_IJSA_NS7_ILi512EEESA_EEES9_SC_SE_Li256ELb1ELb0ELb0ELb0EEENS1_36VarlenDynamicPersistentTileSchedulerILi64ELi64ELi256ELi32ELb0ELb0ELb1ELb1ELb0ELb1EEEEEEEEEvNT_6ParamsE --------------------------
	.section	.nv.info._ZN7cutlass13device_kernelIN5flash11enable_sm90INS1_16FlashAttnFwdSm90INS1_25CollectiveMainloopFwdSm90ILi2EN4cute5tupleIJNS5_1CILi1EEES8_S8_EEENS6_IJNS7_ILi64EEESA_SA_EEELi512ENS_6half_tEfNS_4arch4Sm90ELb0ELb1ELb1ELb1ELb0ELb1ELb0ELb0ELb0ELb0ELb0ELb0EEENS1_21CollectiveEpilogueFwdINS6_IJSA_NS7_ILi512EEESA_EEES9_SC_SE_Li256ELb1ELb0ELb0ELb0EEENS1_36VarlenDynamicPersistentTileSchedulerILi64ELi64ELi256ELi32ELb0ELb0ELb1ELb1ELb0ELb1EEEEEEEEEvNT_6ParamsE,"",@"SHT_CUDA_INFO"
	.sectionflags	@""
	.align	4


	//----- nvinfo : EIATTR_CUDA_API_VERSION
	.align		4
        /*0000*/ 	.byte	0x04, 0x37
        /*0002*/ 	.short	(.L_228 - .L_227)
.L_227:
        /*0004*/ 	.word	0x00000082


	//----- nvinfo : EIATTR_KPARAM_INFO
	.align		4
.L_228:
        /*0008*/ 	.byte	0x04, 0x17
        /*000a*/ 	.short	(.L_230 - .L_229)
.L_229:
        /*000c*/ 	.word	0x00000000
        /*0010*/ 	.short	0x0000
        /*0012*/ 	.short	0x0000
        /*0014*/ 	.byte	0x00, 0xf0, 0x01, 0x28


	//----- nvinfo : EIATTR_SPARSE_MMA_MASK
	.align		4
.L_230:
        /*0018*/ 	.byte	0x03, 0x50
        /*001a*/ 	.short	0x0000


	//----- nvinfo : EIATTR_MAXREG_COUNT
	.align		4
        /*001c*/ 	.byte	0x03, 0x1b
        /*001e*/ 	.short	0x00a8


	//----- nvinfo : EIATTR_MERCURY_ISA_VERSION
	.align		4
        /*0020*/ 	.byte	0x03, 0x5f
        /*0022*/ 	.short	0x0101


	//----- nvinfo : EIATTR_VRC_CTA_INIT_COUNT
	.align		4
        /*0024*/ 	.byte	0x02, 0x4a
	.zero		1
	.zero		1


	//----- nvinfo : EIATTR_EXIT_INSTR_OFFSETS
	.align		4
        /*0028*/ 	.byte	0x04, 0x1c
        /*002a*/ 	.short	(.L_232 - .L_231)


	//   ....[0]....
.L_231:
        /*002c*/ 	.word	0x00000010


	//----- nvinfo : EIATTR_MAX_THREADS
	.align		4
.L_232:
        /*0030*/ 	.byte	0x04, 0x05
        /*0032*/ 	.short	(.L_234 - .L_233)
.L_233:
        /*0034*/ 	.word	0x00000180
        /*0038*/ 	.word	0x00000001
        /*003c*/ 	.word	0x00000001


	//----- nvinfo : EIATTR_CBANK_PARAM_SIZE
	.align		4
.L_234:
        /*0040*/ 	.byte	0x03, 0x19
        /*0042*/ 	.short	0x0a00


	//----- nvinfo : EIATTR_PARAM_CBANK
	.align		4
        /*0044*/ 	.byte	0x04, 0x0a
        /*0046*/ 	.short	(.L_236 - .L_235)
	.align		4
.L_235:
        /*0048*/ 	.word	index@(.nv.constant0._ZN7cutlass13device_kernelIN5flash11enable_sm90INS1_16FlashAttnFwdSm90INS1_25CollectiveMainloopFwdSm90ILi2EN4cute5tupleIJNS5_1CILi1EEES8_S8_EEENS6_IJNS7_ILi64EEESA_SA_EEELi512ENS_6half_tEfNS_4arch4Sm90ELb0ELb1ELb1ELb1ELb0ELb1ELb0ELb0ELb0ELb0ELb0ELb0EEENS1_21CollectiveEpilogueFwdINS6_IJSA_NS7_ILi512EEESA_EEES9_SC_SE_Li256ELb1ELb0ELb0ELb0EEENS1_36VarlenDynamicPersistentTileSchedulerILi64ELi64ELi256ELi32ELb0ELb0ELb1ELb1ELb0ELb1EEEEEEEEEvNT_6ParamsE)
        /*004c*/ 	.short	0x0380
        /*004e*/ 	.short	0x0a00


	//----- nvinfo : EIATTR_SW_WAR
	.align		4
.L_236:
        /*0050*/ 	.byte	0x04, 0x36
        /*0052*/ 	.short	(.L_238 - .L_237)
.L_237:
        /*0054*/ 	.word	0x00000008
.L_238:


//--------------------- .nv.info._ZN7cutlass13device_kernelIN5flash11enable_sm90INS1_16FlashAttnFwdSm90INS1_25CollectiveMainloopFwdSm90ILi2EN4cute5tupleIJNS5_1CILi1EEES8_S8_EEENS6_IJNS7_ILi64EEESA_SA_EEELi512ENS_6half_tEfNS_4arch4Sm90ELb0ELb1ELb1ELb1ELb0ELb0ELb1ELb0ELb0ELb0ELb0ELb0EEENS1_21CollectiveEpilogueFwdINS6_IJSA_NS7_ILi512EEESA_EEES9_SC_SE_Li256ELb1ELb0ELb0ELb0EEENS1_36VarlenDynamicPersistentTileSchedulerILi64ELi64ELi256ELi32ELb0ELb0ELb1ELb1ELb0ELb1EEEEEEEEEvNT_6ParamsE --------------------------
	.section	.nv.info._ZN7cutlass13device_kernelIN5flash11enable_sm90INS1_16FlashAttnFwdSm90INS1_25CollectiveMainloopFwdSm90ILi2EN4cute5tupleIJNS5_1CILi1EEES8_S8_EEENS6_IJNS7_ILi64EEESA_SA_EEELi512ENS_6half_tEfNS_4arch4Sm90ELb0ELb1ELb1ELb1ELb0ELb0ELb1ELb0ELb0ELb0ELb0ELb0EEENS1_21CollectiveEpilogueFwdINS6_IJSA_NS7_ILi512EEESA_EEES9_SC_SE_Li256ELb1ELb0ELb0ELb0EEENS1_36VarlenDynamicPersistentTileSchedulerILi64ELi64ELi256ELi32ELb0ELb0ELb1ELb1ELb0ELb1EEEEEEEEEvNT_6ParamsE,"",@"SHT_CUDA_INFO"
	.sectionflags	@""
	.align	4


	//----- nvinfo : EIATTR_CUDA_API_VERSION
	.align		4
        /*0000*/ 	.byte	0x04, 0x37
        /*0002*/ 	.short	(.L_240 - .L_239)
.L_239:
        /*0004*/ 	.word	0x00000082


	//----- nvinfo : EIATTR_KPARAM_INFO
	.align		4
.L_240:
        /*0008*/ 	.byte	0x04, 0x17
        /*000a*/ 	.short	(.L_242 - .L_241)
.L_241:
        /*000c*/ 	.word	0x00000000
        /*0010*/ 	.short	0x0000
        /*0012*/ 	.short	0x0000
        /*0014*/ 	.byte	0x00, 0xf0, 0x01, 0x2c


	//----- nvinfo : EIATTR_SPARSE_MMA_MASK
	.align		4
.L_242:
        /*0018*/ 	.byte	0x03, 0x50
        /*001a*/ 	.short	0x0000


	//----- nvinfo : EIATTR_MAXREG_COUNT
	.align		4
        /*001c*/ 	.byte	0x03, 0x1b
        /*001e*/ 	.short	0x00a8


	//----- nvinfo : EIATTR_MERCURY_ISA_VERSION
	.align		4
        /*0020*/ 	.byte	0x03, 0x5f
        /*0022*/ 	.short	0x0101


	//----- nvinfo : EIATTR_VRC_CTA_INIT_COUNT
	.align		4
        /*0024*/ 	.byte	0x02, 0x4a
	.zero		1
	.zero		1


	//----- nvinfo : EIATTR_EXIT_INSTR_OFFSETS
	.align		4
        /*0028*/ 	.byte	0x04, 0x1c
        /*002a*/ 	.short	(.L_244 - .L_243)


	//   ....[0]....
.L_243:
        /*002c*/ 	.word	0x00000010


	//----- nvinfo : EIATTR_MAX_THREADS
	.align		4
.L_244:
        /*0030*/ 	.byte	0x04, 0x05
        /*0032*/ 	.short	(.L_246 - .L_245)
.L_245:
        /*0034*/ 	.word	0x00000180
        /*0038*/ 	.word	0x00000001
        /*003c*/ 	.word	0x00000001


	//----- nvinfo : EIATTR_CBANK_PARAM_SIZE
	.align		4
.L_246:
        /*0040*/ 	.byte	0x03, 0x19
        /*0042*/ 	.short	0x0b00


	//----- nvinfo : EIATTR_PARAM_CBANK
	.align		4
        /*0044*/ 	.byte	0x04, 0x0a
        /*0046*/ 	.short	(.L_248 - .L_247)
	.align		4
.L_247:
        /*0048*/ 	.word	index@(.nv.constant0._ZN7cutlass13device_kernelIN5flash11enable_sm90INS1_16FlashAttnFwdSm90INS1_25CollectiveMainloopFwdSm90ILi2EN4cute5tupleIJNS5_1CILi1EEES8_S8_EEENS6_IJNS7_ILi64EEESA_SA_EEELi512ENS_6half_tEfNS_4arch4Sm90ELb0ELb1ELb1ELb1ELb0ELb0ELb1ELb0ELb0ELb0ELb0ELb0EEENS1_21CollectiveEpilogueFwdINS6_IJSA_NS7_ILi512EEESA_EEES9_SC_SE_Li256ELb1ELb0ELb0ELb0EEENS1_36VarlenDynamicPersistentTileSchedulerILi64ELi64ELi256ELi32ELb0ELb0ELb1ELb1ELb0ELb1EEEEEEEEEvNT_6ParamsE)
        /*004c*/ 	.short	0x0380
        /*004e*/ 	.short	0x0b00


	//----- nvinfo : EIATTR_SW_WAR
	.align		4
.L_248:
        /*0050*/ 	.byte	0x04, 0x36
        /*0052*/ 	.short	(.L_250 - .L_249)
.L_249:
        /*0054*/ 	.word	0x00000008
.L_250:


//--------------------- .nv.info._ZN7cutlass13device_kernelIN5flash11enable_sm90INS1_16FlashAttnFwdSm90INS1_25CollectiveMainloopFwdSm90ILi2EN4cute5tupleIJNS5_1CILi1EEES8_S8_EEENS6_IJNS7_ILi64EEESA_SA_EEELi512ENS_6half_tEfNS_4arch4Sm90ELb0ELb1ELb1ELb1ELb0ELb1ELb1ELb0ELb0ELb0ELb0ELb0EEENS1_21CollectiveEpilogueFwdINS6_IJSA_NS7_ILi512EEESA_EEES9_SC_SE_Li256ELb1ELb0ELb0ELb0EEENS1_36VarlenDynamicPersistentTileSchedulerILi64ELi64ELi256ELi32ELb0ELb0ELb1ELb1ELb0ELb1EEEEEEEEEvNT_6ParamsE --------------------------
	.section	.nv.info._ZN7cutlass13device_kernelIN5flash11enable_sm90INS1_16FlashAttnFwdSm90INS1_25CollectiveMainloopFwdSm90ILi2EN4cute5tupleIJNS5_1CILi1EEES8_S8_EEENS6_IJNS7_ILi64EEESA_SA_EEELi512ENS_6half_tEfNS_4arch4Sm90ELb0ELb1ELb1ELb1ELb0ELb1ELb1ELb0ELb0ELb0ELb0ELb0EEENS1_21CollectiveEpilogueFwdINS6_IJSA_NS7_ILi512EEESA_EEES9_SC_SE_Li256ELb1ELb0ELb0ELb0EEENS1_36VarlenDynamicPersistentTileSchedulerILi64ELi64ELi256ELi32ELb0ELb0ELb1ELb1ELb0ELb1EEEEEEEEEvNT_6ParamsE,"",@"SHT_CUDA_INFO"
	.sectionflags	@""
	.align	4


	//----- nvinfo : EIATTR_CUDA_API_VERSION
	.align		4
        /*0000*/ 	.byte	0x04, 0x37
        /*0002*/ 	.short	(.L_252 - .L_251)
.L_251:
        /*0004*/ 	.word	0x00000082


	//----- nvinfo : EIATTR_KPARAM_INFO
	.align		4
.L_252:
        /*0008*/ 	.byte	0x04, 0x17
        /*000a*/ 	.short	(.L_254 - .L_253)
.L_253:
        /*000c*/ 	.word	0x00000000
        /*0010*/ 	.short	0x0000
        /*0012*/ 	.short	0x0000
        /*0014*/ 	.byte	0x00, 0xf0, 0x01, 0x2c


	//----- nvinfo : EIATTR_SPARSE_MMA_MASK
	.align		4
.L_254:
        /*0018*/ 	.byte	0x03, 0x50
        /*001a*/ 	.short	0x0000


	//----- nvinfo : EIATTR_MAXREG_COUNT
	.align		4
        /*001c*/ 	.byte	0x03, 0x1b
        /*001e*/ 	.short	0x00a8


	//----- nvinfo : EIATTR_MERCURY_ISA_VERSION
	.align		4
        /*0020*/ 	.byte	0x03, 0x5f
        /*0022*/ 	.short	0x0101


	//----- nvinfo : EIATTR_VRC_CTA_INIT_COUNT
	.align		4
        /*0024*/ 	.byte	0x02, 0x4a
	.zero		1
	.zero		1


	//----- nvinfo : EIATTR_EXIT_INSTR_OFFSETS
	.align		4
        /*0028*/ 	.byte	0x04, 0x1c
        /*002a*/ 	.short	(.L_256 - .L_255)


	//   ....[0]....
.L_255:
        /*002c*/ 	.word	0x00000010


	//----- nvinfo : EIATTR_MAX_THREADS
	.align		4
.L_256:
        /*0030*/ 	.byte	0x04, 0x05
        /*0032*/ 	.short	(.L_258 - .L_257)
.L_257:
        /*0034*/ 	.word	0x00000180
        /*0038*/ 	.word	0x00000001
        /*003c*/ 	.word	0x00000001


	//----- nvinfo : EIATTR_CBANK_PARAM_SIZE
	.align		4
.L_258:
        /*0040*/ 	.byte	0x03, 0x19
        /*0042*/ 	.short	0x0b00


	//----- nvinfo : EIATTR_PARAM_CBANK
	.align		4
        /*0044*/ 	.byte	0x04, 0x0a
        /*0046*/ 	.short	(.L_260 - .L_259)
	.align		4
.L_259:
        /*0048*/ 	.word	index@(.nv.constant0._ZN7cutlass13device_kernelIN5flash11enable_sm90INS1_16FlashAttnFwdSm90INS1_25CollectiveMainloopFwdSm90ILi2EN4cute5tupleIJNS5_1CILi1EEES8_S8_EEENS6_IJNS7_ILi64EEESA_SA_EEELi512ENS_6half_tEfNS_4arch4Sm90ELb0ELb1ELb1ELb1ELb0ELb1ELb1ELb0ELb0ELb0ELb0ELb0EEENS1_21CollectiveEpilogueFwdINS6_IJSA_NS7_ILi512EEESA_EEES9_SC_SE_Li256ELb1ELb0ELb0ELb0EEENS1_36VarlenDynamicPersistentTileSchedulerILi64ELi64ELi256ELi32ELb0ELb0ELb1ELb1ELb0ELb1EEEEEEEEEvNT_6ParamsE)
        /*004c*/ 	.short	0x0380
        /*004e*/ 	.short	0x0b00


	//----- nvinfo : EIATTR_SW_WAR
	.align		4
.L_260:
        /*0050*/ 	.byte	0x04, 0x36
        /*0052*/ 	.short	(.L_262 - .L_261)
.L_261:
        /*0054*/ 	.word	0x00000008
.L_262:


//--------------------- .nv.info._ZN7cutlass13device_kernelIN5flash11enable_sm90INS1_16FlashAttnFwdSm90INS1_25CollectiveMainloopFwdSm90ILi2EN4cute5tupleIJNS5_1CILi1EEES8_S8_EEENS6_IJNS7_ILi64EEESA_SA_EEELi512ENS_6half_tEfNS_4arch4Sm90ELb1ELb0ELb1ELb0ELb0ELb0ELb0ELb0ELb0ELb0ELb0ELb0EEENS1_21CollectiveEpilogueFwdINS6_IJSA_NS7_ILi512EEESA_EEES9_SC_SE_Li256ELb0ELb0ELb0ELb0EEENS1_30DynamicPersistentTileSchedulerILi256ELi32ELb0ELb0ELb1EEEEEEEEEvNT_6ParamsE --------------------------
	.section	.nv.info._ZN7cutlass13device_kernelIN5flash11enable_sm90INS1_16FlashAttnFwdSm90INS1_25CollectiveMainloopFwdSm90ILi2EN4cute5tupleIJNS5_1CILi1EEES8_S8_EEENS6_IJNS7_ILi64EEESA_SA_EEELi512ENS_6half_tEfNS_4arch4Sm90ELb1ELb0ELb1ELb0ELb0ELb0ELb0ELb0ELb0ELb0ELb0ELb0EEENS1_21CollectiveEpilogueFwdINS6_IJSA_NS7_ILi512EEESA_EEES9_SC_SE_Li256ELb0ELb0ELb0ELb0EEENS1_30DynamicPersistentTileSchedulerILi256ELi32ELb0ELb0ELb1EEEEEEEEEvNT_6ParamsE,"",@"SHT_CUDA_INFO"
	.sectionflags	@""
	.align	4


	//----- nvinfo : EIATTR_CUDA_API_VERSION
	.align		4
        /*0000*/ 	.byte	0x04, 0x37
        /*0002*/ 	.short	(.L_264 - .L_263)
.L_263:
        /*0004*/ 	.word	0x00000082


	//----- nvinfo : EIATTR_KPARAM_INFO
	.align		4
.L_264:
        /*0008*/ 	.byte	0x04, 0x17
        /*000a*/ 	.short	(.L_266 - .L_265)
.L_265:
        /*000c*/ 	.word	0x00000000
        /*0010*/ 	.short	0x0000
        /*0012*/ 	.short	0x0000
        /*0014*/ 	.byte	0x00, 0xf0, 0x01, 0x2e


	//----- nvinfo : EIATTR_SPARSE_MMA_MASK
	.align		4
.L_266:
        /*0018*/ 	.byte	0x03, 0x50
        /*001a*/ 	.short	0x0000


	//----- nvinfo : EIATTR_MAXREG_COUNT
	.align		4
        /*001c*/ 	.byte	0x03, 0x1b
        /*001e*/ 	.short	0x00a8


	//----- nvinfo : EIATTR_MERCURY_ISA_VERSION
	.align		4
        /*0020*/ 	.byte	0x03, 0x5f
        /*0022*/ 	.short	0x0101


	//----- nvinfo : EIATTR_VRC_CTA_INIT_COUNT
	.align		4
        /*0024*/ 	.byte	0x02, 0x4a
	.zero		1
	.zero		1


	//----- nvinfo : EIATTR_EXIT_INSTR_OFFSETS
	.align		4
        /*0028*/ 	.byte	0x04, 0x1c
        /*002a*/ 	.short	(.L_268 - .L_267)


	//   ....[0]....
.L_267:
        /*002c*/ 	.word	0x00000010


	//----- nvinfo : EIATTR_MAX_THREADS
	.align		4
.L_268:
        /*0030*/ 	.byte	0x04, 0x05
        /*0032*/ 	.short	(.L_270 - .L_269)
.L_269:
        /*0034*/ 	.word	0x00000180
        /*0038*/ 	.word	0x00000001
        /*003c*/ 	.word	0x00000001


	//----- nvinfo : EIATTR_CBANK_PARAM_SIZE
	.align		4
.L_270:
        /*0040*/ 	.byte	0x03, 0x19
        /*0042*/ 	.short	0x0b80


	//----- nvinfo : EIATTR_PARAM_CBANK
	.align		4
        /*0044*/ 	.byte	0x04, 0x0a
        /*0046*/ 	.short	(.L_272 - .L_271)
	.align		4
.L_271:
        /*0048*/ 	.word	index@(.nv.constant0._ZN7cutlass13device_kernelIN5flash11enable_sm90INS1_16FlashAttnFwdSm90INS1_25CollectiveMainloopFwdSm90ILi2EN4cute5tupleIJNS5_1CILi1EEES8_S8_EEENS6_IJNS7_ILi64EEESA_SA_EEELi512ENS_6half_tEfNS_4arch4Sm90ELb1ELb0ELb1ELb0ELb0ELb0ELb0ELb0ELb0ELb0ELb0ELb0EEENS1_21CollectiveEpilogueFwdINS6_IJSA_NS7_ILi512EEESA_EEES9_SC_SE_Li256ELb0ELb0ELb0ELb0EEENS1_30DynamicPersistentTileSchedulerILi256ELi32ELb0ELb0ELb1EEEEEEEEEvNT_6ParamsE)
        /*004c*/ 	.short	0x0380
        /*004e*/ 	.short	0x0b80


	//----- nvinfo : EIATTR_SW_WAR
	.align		4
.L_272:
        /*0050*/ 	.byte	0x04, 0x36
        /*0052*/ 	.short	(.L_274 - .L_273)
.L_273:
        /*0054*/ 	.word	0x00000008
.L_274:


//--------------------- .nv.info._ZN7cutlass13device_kernelIN5flash11enable_sm90INS1_16FlashAttnFwdSm90INS1_25CollectiveMainloopFwdSm90ILi2EN4cute5tupleIJNS5_1CILi1EEES8_S8_EEENS6_IJNS7_ILi64EEESA_SA_EEELi512ENS_6half_tEfNS_4arch4Sm90ELb1ELb0ELb1ELb0ELb0ELb0ELb1ELb0ELb0ELb0ELb0ELb0EEENS1_21CollectiveEpilogueFwdINS6_IJSA_NS7_ILi512EEESA_EEES9_SC_SE_Li256ELb0ELb0ELb0ELb0EEENS1_30DynamicPersistentTileSchedulerILi256ELi32ELb0ELb0ELb1EEEEEEEEEvNT_6ParamsE --------------------------
	.section	.nv.info._ZN7cutlass13device_kernelIN5flash11enable_sm90INS1_16FlashAttnFwdSm90INS1_25CollectiveMainloopFwdSm90ILi2EN4cute5tupleIJNS5_1CILi1EEES8_S8_EEENS6_IJNS7_ILi64EEESA_SA_EEELi512ENS_6half_tEfNS_4arch4Sm90ELb1ELb0ELb1ELb0ELb0ELb0ELb1ELb0ELb0ELb0ELb0ELb0EEENS1_21CollectiveEpilogueFwdINS6_IJSA_NS7_ILi512EEESA_EEES9_SC_SE_Li256ELb0ELb0ELb0ELb0EEENS1_30DynamicPersistentTileSchedulerILi256ELi32ELb0ELb0ELb1EEEEEEEEEvNT_6ParamsE,"",@"SHT_CUDA_INFO"
	.sectionflags	@""
	.align	4


	//----- nvinfo : EIATTR_CUDA_API_VERSION
	.align		4
        /*0000*/ 	.byte	0x04, 0x37
        /*0002*/ 	.short	(.L_276 - .L_275)
.L_275:
        /*0004*/ 	.word	0x00000082


	//----- nvinfo : EIATTR_KPARAM_INFO
	.align		4
.L_276:
        /*0008*/ 	.byte	0x04, 0x17
        /*000a*/ 	.short	(.L_278 - .L_277)
.L_277:
        /*000c*/ 	.word	0x00000000
        /*0010*/ 	.short	0x0000
        /*0012*/ 	.short	0x0000
        /*0014*/ 	.byte	0x00, 0xf0, 0x01, 0x32


	//----- nvinfo : EIATTR_SPARSE_MMA_MASK
	.align		4
.L_278:
        /*0018*/ 	.byte	0x03, 0x50
        /*001a*/ 	.short	0x0000


	//----- nvinfo : EIATTR_MAXREG_COUNT
	.align		4
        /*001c*/ 	.byte	0x03, 0x1b
        /*001e*/ 	.short	0x00a8


	//----- nvinfo : EIATTR_MERCURY_ISA_VERSION
	.align		4
        /*0020*/ 	.byte	0x03, 0x5f
        /*0022*/ 	.short	0x0101


	//----- nvinfo : EIATTR_VRC_CTA_INIT_COUNT
	.align		4
        /*0024*/ 	.byte	0x02, 0x4a
	.zero		1
	.zero		1


	//----- nvinfo : EIATTR_EXIT_INSTR_OFFSETS
	.align		4
        /*0028*/ 	.byte	0x04, 0x1c
        /*002a*/ 	.short	(.L_280 - .L_279)


	//   ....[0]....
.L_279:
        /*002c*/ 	.word	0x00000010


	//----- nvinfo : EIATTR_MAX_THREADS
	.align		4
.L_280:
        /*0030*/ 	.byte	0x04, 0x05
        /*0032*/ 	.short	(.L_282 - .L_281)
.L_281:
        /*0034*/ 	.word	0x00000180
        /*0038*/ 	.word	0x00000001
        /*003c*/ 	.word	0x00000001


	//----- nvinfo : EIATTR_CBANK_PARAM_SIZE
	.align		4
.L_282:
        /*0040*/ 	.byte	0x03, 0x19
        /*0042*/ 	.short	0x0c80


	//----- nvinfo : EIATTR_PARAM_CBANK
	.align		4
        /*0044*/ 	.byte	0x04, 0x0a
        /*0046*/ 	.short	(.L_284 - .L_283)
	.align		4
.L_283:
        /*0048*/ 	.word	index@(.nv.constant0._ZN7cutlass13device_kernelIN5flash11enable_sm90INS1_16FlashAttnFwdSm90INS1_25CollectiveMainloopFwdSm90ILi2EN4cute5tupleIJNS5_1CILi1EEES8_S8_EEENS6_IJNS7_ILi64EEESA_SA_EEELi512ENS_6half_tEfNS_4arch4Sm90ELb1ELb0ELb1ELb0ELb0ELb0ELb1ELb0ELb0ELb0ELb0ELb0EEENS1_21CollectiveEpilogueFwdINS6_IJSA_NS7_ILi512EEESA_EEES9_SC_SE_Li256ELb0ELb0ELb0ELb0EEENS1_30DynamicPersistentTileSchedulerILi256ELi32ELb0ELb0ELb1EEEEEEEEEvNT_6ParamsE)
        /*004c*/ 	.short	0x0380
        /*004e*/ 	.short	0x0c80


	//----- nvinfo : EIATTR_SW_WAR
	.align		4
.L_284:
        /*0050*/ 	.byte	0x04, 0x36
        /*0052*/ 	.short	(.L_286 - .L_285)
.L_285:
        /*0054*/ 	.word	0x00000008
.L_286:


//--------------------- .nv.info._ZN7cutlass13device_kernelIN5flash11enable_sm90INS1_16FlashAttnFwdSm90INS1_25CollectiveMainloopFwdSm90ILi2EN4cute5tupleIJNS5_1CILi1EEES8_S8_EEENS6_IJNS7_ILi64EEESA_SA_EEELi512ENS_6half_tEfNS_4arch4Sm90ELb1ELb0ELb1ELb1ELb0ELb0ELb0ELb0ELb0ELb0ELb0ELb0EEENS1_21CollectiveEpilogueFwdINS6_IJSA_NS7_ILi512EEESA_EEES9_SC_SE_Li256ELb1ELb0ELb0ELb0EEENS1_36VarlenDynamicPersistentTileSchedulerILi64ELi64ELi256ELi32ELb0ELb0ELb1ELb1ELb1ELb1EEEEEEEEEvNT_6ParamsE --------------------------
	.section	.nv.info._ZN7cutlass13device_kernelIN5flash11enable_sm90INS1_16FlashAttnFwdSm90INS1_25CollectiveMainloopFwdSm90ILi2EN4cute5tupleIJNS5_1CILi1EEES8_S8_EEENS6_IJNS7_ILi64EEESA_SA_EEELi512ENS_6half_tEfNS_4arch4Sm90ELb1ELb0ELb1ELb1ELb0ELb0ELb0ELb0ELb0ELb0ELb0ELb0EEENS1_21CollectiveEpilogueFwdINS6_IJSA_NS7_ILi512EEESA_EEES9_SC_SE_Li256ELb1ELb0ELb0ELb0EEENS1_36VarlenDynamicPersistentTileSchedulerILi64ELi64ELi256ELi32ELb0ELb0ELb1ELb1ELb1ELb1EEEEEEEEEvNT_6ParamsE,"",@"SHT_CUDA_INFO"
	.sectionflags	@""
	.align	4


	//----- nvinfo : EIATTR_CUDA_API_VERSION
	.align		4
        /*0000*/ 	.byte	0x04, 0x37
        /*0002*/ 	.short	(.L_288 - .L_287)
.L_287:
        /*0004*/ 	.word	0x00000082


	//----- nvinfo : EIATTR_KPARAM_INFO
	.align		4
.L_288:
        /*0008*/ 	.byte	0x04, 0x17
        /*000a*/ 	.short	(.L_290 - .L_289)
.L_289:
        /*000c*/ 	.word	0x00000000
        /*0010*/ 	.short	0x0000
        /*0012*/ 	.short	0x0000
        /*0014*/ 	.byte	0x00, 0xf0, 0x01, 0x28


	//----- nvinfo : EIATTR_SPARSE_MMA_MASK
	.align		4
.L_290:
        /*0018*/ 	.byte	0x03, 0x50
        /*001a*/ 	.short	0x0000


	//----- nvinfo : EIATTR_MAXREG_COUNT
	.align		4
        /*001c*/ 	.byte	0x03, 0x1b
        /*001e*/ 	.short	0x00a8


	//----- nvinfo : EIATTR_MERCURY_ISA_VERSION
	.align		4
        /*0020*/ 	.byte	0x03, 0x5f
        /*0022*/ 	.short	0x0101


	//----- nvinfo : EIATTR_VRC_CTA_INIT_COUNT
	.align		4
        /*0024*/ 	.byte	0x02, 0x4a
	.zero		1
	.zero		1


	//----- nvinfo : EIATTR_EXIT_INSTR_OFFSETS
	.align		4
        /*0028*/ 	.byte	0x04, 0x1c
        /*002a*/ 	.short	(.L_292 - .L_291)


	//   ....[0]....
.L_291:
        /*002c*/ 	.word	0x00000010


	//----- nvinfo : EIATTR_MAX_THREADS
	.align		4
.L_292:
        /*0030*/ 	.byte	0x04, 0x05
        /*0032*/ 	.short	(.L_294 - .L_293)
.L_293:
        /*0034*/ 	.word	0x00000180
        /*0038*/ 	.word	0x00000001
        /*003c*/ 	.word	0x00000001


	//----- nvinfo : EIATTR_CBANK_PARAM_SIZE
	.align		4
.L_294:
        /*0040*/ 	.byte	0x03, 0x19
        /*0042*/ 	.short	0x0a00


	//----- nvinfo : EIATTR_PARAM_CBANK
	.align		4
        /*0044*/ 	.byte	0x04, 0x0a
        /*0046*/ 	.short	(.L_296 - .L_295)
	.align		4
.L_295:
        /*0048*/ 	.word	index@(.nv.constant0._ZN7cutlass13device_kernelIN5flash11enable_sm90INS1_16FlashAttnFwdSm90INS1_25CollectiveMainloopFwdSm90ILi2EN4cute5tupleIJNS5_1CILi1EEES8_S8_EEENS6_IJNS7_ILi64EEESA_SA_EEELi512ENS_6half_tEfNS_4arch4Sm90ELb1ELb0ELb1ELb1ELb0ELb0ELb0ELb0ELb0ELb0ELb0ELb0EEENS1_21CollectiveEpilogueFwdINS6_IJSA_NS7_ILi512EEESA_EEES9_SC_SE_Li256ELb1ELb0ELb0ELb0EEENS1_36VarlenDynamicPersistentTileSchedulerILi64ELi64ELi256ELi32ELb0ELb0ELb1ELb1ELb1ELb1EEEEEEEEEvNT_6ParamsE)
        /*004c*/ 	.short	0x0380
        /*004e*/ 	.short	0x0a00


	//----- nvinfo : EIATTR_SW_WAR
	.align		4
.L_296:
        /*0050*/ 	.byte	0x04, 0x36
        /*0052*/ 	.short	(.L_298 - .L_297)
.L_297:
        /*0054*/ 	.word	0x00000008
.L_298:


//--------------------- .nv.info._ZN7cutlass13device_kernelIN5flash11enable_sm90INS1_16FlashAttnFwdSm90INS1_25CollectiveMainloopFwdSm90ILi2EN4cute5tupleIJNS5_1CILi1EEES8_S8_EEENS6_IJNS7_ILi64EEESA_SA_EEELi512ENS_6half_tEfNS_4arch4Sm90ELb1ELb0ELb1ELb1ELb0ELb1ELb0ELb0ELb0ELb0ELb0ELb0EEENS1_21CollectiveEpilogueFwdINS6_IJSA_NS7_ILi512EEESA_EEES9_SC_SE_Li256ELb1ELb0ELb0ELb0EEENS1_36VarlenDynamicPersistentTileSchedulerILi64ELi64ELi256ELi32ELb0ELb0ELb1ELb1ELb1ELb1EEEEEEEEEvNT_6ParamsE --------------------------
	.section	.nv.info._ZN7cutlass13device_kernelIN5flash11enable_sm90INS1_16FlashAttnFwdSm90INS1_25CollectiveMainloopFwdSm90ILi2EN4cute5tupleIJNS5_1CILi1EEES8_S8_EEENS6_IJNS7_ILi64EEESA_SA_EEELi512ENS_6half_tEfNS_4arch4Sm90ELb1ELb0ELb1ELb1ELb0ELb1ELb0ELb0ELb0ELb0ELb0ELb0EEENS1_21CollectiveEpilogueFwdINS6_IJSA_NS7_ILi512EEESA_EEES9_SC_SE_Li256ELb1ELb0ELb0ELb0EEENS1_36VarlenDynamicPersistentTileSchedulerILi64ELi64ELi256ELi32ELb0ELb0ELb1ELb1ELb1ELb1EEEEEEEEEvNT_6ParamsE,"",@"SHT_CUDA_INFO"
	.sectionflags	@""
	.align	4


	//----- nvinfo : EIATTR_CUDA_API_VERSION
	.align		4
        /*0000*/ 	.byte	0x04, 0x37
        /*0002*/ 	.short	(.L_300 - .L_299)
.L_299:
        /*0004*/ 	.word	0x00000082


	//----- nvinfo : EIATTR_KPARAM_INFO
	.align		4
.L_300:
        /*0008*/ 	.byte	0x04, 0x17
        /*000a*/ 	.short	(.L_302 - .L_301)
.L_301:
        /*000c*/ 	.word	0x00000000
        /*0010*/ 	.short	0x0000
        /*0012*/ 	.short	0x0000
        /*0014*/ 	.byte	0x00, 0xf0, 0x01, 0x28


	//----- nvinfo : EIATTR_SPARSE_MMA_MASK
	.align		4
.L_302:
        /*0018*/ 	.byte	0x03, 0x50
        /*001a*/ 	.short	0x0000


	//----- nvinfo : EIATTR_MAXREG_COUNT
	.align		4
        /*001c*/ 	.byte	0x03, 0x1b
        /*001e*/ 	.short	0x00a8


	//----- nvinfo : EIATTR_MERCURY_ISA_VERSION
	.align		4
        /*0020*/ 	.byte	0x03, 0x5f
        /*0022*/ 	.short	0x0101


	//----- nvinfo : EIATTR_VRC_CTA_INIT_COUNT
	.align		4
        /*0024*/ 	.byte	0x02, 0x4a
	.zero		1
	.zero		1


	//----- nvinfo : EIATTR_EXIT_INSTR_OFFSETS
	.align		4
        /*0028*/ 	.byte	0x04, 0x1c
        /*002a*/ 	.short	(.L_304 - .L_303)


	//   ....[0]....
.L_303:
        /*002c*/ 	.word	0x00000010


	//----- nvinfo : EIATTR_MAX_THREADS
	.align		4
.L_304:
        /*0030*/ 	.byte	0x04, 0x05
        /*0032*/ 	.short	(.L_306 - .L_305)
.L_305:
        /*0034*/ 	.word	0x00000180
        /*0038*/ 	.word	0x00000001
        /*003c*/ 	.word	0x00000001


	//----- nvinfo : EIATTR_CBANK_PARAM_SIZE
	.align		4
.L_306:
        /*0040*/ 	.byte	0x03, 0x19
        /*0042*/ 	.short	0x0a00


	//----- nvinfo : EIATTR_PARAM_CBANK
	.align		4
        /*0044*/ 	.byte	0x04, 0x0a
        /*0046*/ 	.short	(.L_308 - .L_307)
	.align		4
.L_307:
        /*0048*/ 	.word	index@(.nv.constant0._ZN7cutlass13device_kernelIN5flash11enable_sm90INS1_16FlashAttnFwdSm90INS1_25CollectiveMainloopFwdSm90ILi2EN4cute5tupleIJNS5_1CILi1EEES8_S8_EEENS6_IJNS7_ILi64EEESA_SA_EEELi512ENS_6half_tEfNS_4arch4Sm90ELb1ELb0ELb1ELb1ELb0ELb1ELb0ELb0ELb0ELb0ELb0ELb0EEENS1_21CollectiveEpilogueFwdINS6_IJSA_NS7_ILi512EEESA_EEES9_SC_SE_Li256ELb1ELb0ELb0ELb0EEENS1_36VarlenDynamicPersistentTileSchedulerILi64ELi64ELi256ELi32ELb0ELb0ELb1ELb1ELb1ELb1EEEEEEEEEvNT_6ParamsE)
        /*004c*/ 	.short	0x0380
        /*004e*/ 	.short	0x0a00


	//----- nvinfo : EIATTR_SW_WAR
	.align		4
.L_308:
        /*0050*/ 	.byte	0x04, 0x36
        /*0052*/ 	.short	(.L_310 - .L_309)
.L_309:
        /*0054*/ 	.word	0x00000008
.L_310:


//--------------------- .nv.info._ZN7cutlass13device_kernelIN5flash11enable_sm90INS1_16FlashAttnFwdSm90INS1_25CollectiveMainloopFwdSm90ILi2EN4cute5tupleIJNS5_1CILi1EEES8_S8_EEENS6_IJNS7_ILi64EEESA_SA_EEELi512ENS_6half_tEfNS_4arch4Sm90ELb1ELb0ELb1ELb1ELb0ELb0ELb1ELb0ELb0ELb0ELb0ELb0EEENS1_21CollectiveEpilogueFwdINS6_IJSA_NS7_ILi512EEESA_EEES9_SC_SE_Li256ELb1ELb0ELb0ELb0EEENS1_36VarlenDynamicPersistentTileSchedulerILi64ELi64ELi256ELi32ELb0ELb0ELb1ELb1ELb1ELb1EEEEEEEEEvNT_6ParamsE --------------------------
	.section	.nv.info._ZN7cutlass13device_kernelIN5flash11enable_sm90INS1_16FlashAttnFwdSm90INS1_25CollectiveMainloopFwdSm90ILi2EN4cute5tupleIJNS5_1CILi1EEES8_S8_EEENS6_IJNS7_ILi64EEESA_SA_EEELi512ENS_6half_tEfNS_4arch4Sm90ELb1ELb0ELb1ELb1ELb0ELb0ELb1ELb0ELb0ELb0ELb0ELb0EEENS1_21CollectiveEpilogueFwdINS6_IJSA_NS7_ILi512EEESA_EEES9_SC_SE_Li256ELb1ELb0ELb0ELb0EEENS1_36VarlenDynamicPersistentTileSchedulerILi64ELi64ELi256ELi32ELb0ELb0ELb1ELb1ELb1ELb1EEEEEEEEEvNT_6ParamsE,"",@"SHT_CUDA_INFO"
	.sectionflags	@""
	.align	4


	//----- nvinfo : EIATTR_CUDA_API_VERSION
	.align		4
        /*0000*/ 	.byte	0x04, 0x37
        /*0002*/ 	.short	(.L_312 - .L_311)
.L_311:
        /*0004*/ 	.word	0x00000082


	//----- nvinfo : EIATTR_KPARAM_INFO
	.align		4
.L_312:
        /*0008*/ 	.byte	0x04, 0x17
        /*000a*/ 	.short	(.L_314 - .L_313)
.L_313:
        /*000c*/ 	.word	0x00000000
        /*0010*/ 	.short	0x0000
        /*0012*/ 	.short	0x0000
        /*0014*/ 	.byte	0x00, 0xf0, 0x01, 0x2c


	//----- nvinfo : EIATTR_SPARSE_MMA_MASK
	.align		4
.L_314:
        /*0018*/ 	.byte	0x03, 0x50
        /*001a*/ 	.short	0x0000


	//----- nvinfo : EIATTR_MAXREG_COUNT
	.align		4
        /*001c*/ 	.byte	0x03, 0x1b
        /*001e*/ 	.short	0x00a8


	//----- nvinfo : EIATTR_MERCURY_ISA_VERSION
	.align		4
        /*0020*/ 	.byte	0x03, 0x5f
        /*0022*/ 	.short	0x0101


	//----- nvinfo : EIATTR_VRC_CTA_INIT_COUNT
	.align		4
        /*0024*/ 	.byte	0x02, 0x4a
	.zero		1
	.zero		1


	//----- nvinfo : EIATTR_EXIT_INSTR_OFFSETS
	.align		4
        /*0028*/ 	.byte	0x04, 0x1c
        /*002a*/ 	.short	(.L_316 - .L_315)


	//   ....[0]....
.L_315:
        /*002c*/ 	.word	0x00000010


	//----- nvinfo : EIATTR_MAX_THREADS
	.align		4
.L_316:
        /*0030*/ 	.byte	0x04, 0x05
        /*0032*/ 	.short	(.L_318 - .L_317)
.L_317:
        /*0034*/ 	.word	0x00000180
        /*0038*/ 	.word	0x00000001
        /*003c*/ 	.word	0x00000001


	//----- nvinfo : EIATTR_CBANK_PARAM_SIZE
	.align		4
.L_318:
        /*0040*/ 	.byte	0x03, 0x19
        /*0042*/ 	.short	0x0b00


	//----- nvinfo : EIATTR_PARAM_CBANK
	.align		4
        /*0044*/ 	.byte	0x04, 0x0a
        /*0046*/ 	.short	(.L_320 - .L_319)
	.align		4
.L_319:
        /*0048*/ 	.word	index@(.nv.constant0._ZN7cutlass13device_kernelIN5flash11enable_sm90INS1_16FlashAttnFwdSm90INS1_25CollectiveMainloopFwdSm90ILi2EN4cute5tupleIJNS5_1CILi1EEES8_S8_EEENS6_IJNS7_ILi64EEESA_SA_EEELi512ENS_6half_tEfNS_4arch4Sm90ELb1ELb0ELb1ELb1ELb0ELb0ELb1ELb0ELb0ELb0ELb0ELb0EEENS1_21CollectiveEpilogueFwdINS6_IJSA_NS7_ILi512EEESA_EEES9_SC_SE_Li256ELb1ELb0ELb0ELb0EEENS1_36VarlenDynamicPersistentTileSchedulerILi64ELi64ELi256ELi32ELb0ELb0ELb1ELb1ELb1ELb1EEEEEEEEEvNT_6ParamsE)
        /*004c*/ 	.short	0x0380
        /*004e*/ 	.short	0x0b00


	//----- nvinfo : EIATTR_SW_WAR
	.align		4
.L_320:
        /*0050*/ 	.byte	0x04, 0x36
        /*0052*/ 	.short	(.L_322 - .L_321)
.L_321:
        /*0054*/ 	.word	0x00000008
.L_322:


//--------------------- .nv.info._ZN7cutlass13device_kernelIN5flash11enable_sm90INS1_16FlashAttnFwdSm90INS1_25CollectiveMainloopFwdSm90ILi2EN4cute5tupleIJNS5_1CILi1EEES8_S8_EEENS6_IJNS7_ILi64EEESA_SA_EEELi512ENS_6half_tEfNS_4arch4Sm90ELb1ELb0ELb1ELb1ELb0ELb1ELb1ELb0ELb0ELb0ELb0ELb0EEENS1_21CollectiveEpilogueFwdINS6_IJSA_NS7_ILi512EEESA_EEES9_SC_SE_Li256ELb1ELb0ELb0ELb0EEENS1_36VarlenDynamicPersistentTileSchedulerILi64ELi64ELi256ELi32ELb0ELb0ELb1ELb1ELb1ELb1EEEEEEEEEvNT_6ParamsE --------------------------
	.section	.nv.info._ZN7cutlass13device_kernelIN5flash11enable_sm90INS1_16FlashAttnFwdSm90INS1_25CollectiveMainloopFwdSm90ILi2EN4cute5tupleIJNS5_1CILi1EEES8_S8_EEENS6_IJNS7_ILi64EEESA_SA_EEELi512ENS_6half_tEfNS_4arch4Sm90ELb1ELb0ELb1ELb1ELb0ELb1ELb1ELb0ELb0ELb0ELb0ELb0EEENS1_21CollectiveEpilogueFwdINS6_IJSA_NS7_ILi512EEESA_EEES9_SC_SE_Li256ELb1ELb0ELb0ELb0EEENS1_36VarlenDynamicPersistentTileSchedulerILi64ELi64ELi256ELi32ELb0ELb0ELb1ELb1ELb1ELb1EEEEEEEEEvNT_6ParamsE,"",@"SHT_CUDA_INFO"
	.sectionflags	@""
	.align	4


	//----- nvinfo : EIATTR_CUDA_API_VERSION
	.align		4
        /*0000*/ 	.byte	0x04, 0x37
        /*0002*/ 	.short	(.L_324 - .L_323)
.L_323:
        /*0004*/ 	.word	0x00000082


	//----- nvinfo : EIATTR_KPARAM_INFO
	.align		4
.L_324:
        /*0008*/ 	.byte	0x04, 0x17
        /*000a*/ 	.short	(.L_326 - .L_325)
.L_325:
        /*000c*/ 	.word	0x00000000
        /*0010*/ 	.short	0x0000
        /*0012*/ 	.short	0x0000
        /*0014*/ 	.byte	0x00, 0xf0, 0x01, 0x2c


	//----- nvinfo : EIATTR_SPARSE_MMA_MASK
	.align		4
.L_326:
        /*0018*/ 	.byte	0x03, 0x50
        /*001a*/ 	.short	0x0000


	//----- nvinfo : EIATTR_MAXREG_COUNT
	.align		4
        /*001c*/ 	.byte	0x03, 0x1b
        /*001e*/ 	.short	0x00a8


	//----- nvinfo : EIATTR_MERCURY_ISA_VERSION
	.align		4
        /*0020*/ 	.byte	0x03, 0x5f
        /*0022*/ 	.short	0x0101


	//----- nvinfo : EIATTR_VRC_CTA_INIT_COUNT
	.align		4
        /*0024*/ 	.byte	0x02, 0x4a
	.zero		1
	.zero		1


	//----- nvinfo : EIATTR_EXIT_INSTR_OFFSETS
	.align		4
        /*0028*/ 	.byte	0x04, 0x1c
        /*002a*/ 	.short	(.L_328 - .L_327)


	//   ....[0]....
.L_327:
        /*002c*/ 	.word	0x00000010


	//----- nvinfo : EIATTR_MAX_THREADS
	.align		4
.L_328:
        /*0030*/ 	.byte	0x04, 0x05
        /*0032*/ 	.short	(.L_330 - .L_329)
.L_329:
        /*0034*/ 	.word	0x00000180
        /*0038*/ 	.word	0x00000001
        /*003c*/ 	.word	0x00000001


	//----- nvinfo : EIATTR_CBANK_PARAM_SIZE
	.align		4
.L_330:
        /*0040*/ 	.byte	0x03, 0x19
        /*0042*/ 	.short	0x0b00


	//----- nvinfo : EIATTR_PARAM_CBANK
	.align		4
        /*0044*/ 	.byte	0x04, 0x0a
        /*0046*/ 	.short	(.L_332 - .L_331)
	.align		4
.L_331:
        /*0048*/ 	.word	index@(.nv.constant0._ZN7cutlass13device_kernelIN5flash11enable_sm90INS1_16FlashAttnFwdSm90INS1_25CollectiveMainloopFwdSm90ILi2EN4cute5tupleIJNS5_1CILi1EEES8_S8_EEENS6_IJNS7_ILi64EEESA_SA_EEELi512ENS_6half_tEfNS_4arch4Sm90ELb1ELb0ELb1ELb1ELb0ELb1ELb1ELb0ELb0ELb0ELb0ELb0EEENS1_21CollectiveEpilogueFwdINS6_IJSA_NS7_ILi512EEESA_EEES9_SC_SE_Li256ELb1ELb0ELb0ELb0EEENS1_36VarlenDynamicPersistentTileSchedulerILi64ELi64ELi256ELi32ELb0ELb0ELb1ELb1ELb1ELb1EEEEEEEEEvNT_6ParamsE)
        /*004c*/ 	.short	0x0380
        /*004e*/ 	.short	0x0b00


	//----- nvinfo : EIATTR_SW_WAR
	.align		4
.L_332:
        /*0050*/ 	.byte	0x04, 0x36
        /*0052*/ 	.short	(.L_334 - .L_333)
.L_333:
        /*0054*/ 	.word	0x00000008
.L_334:


//--------------------- .nv.callgraph             --------------------------
	.section	.nv.callgraph,"",@"SHT_CUDA_CALLGRAPH"
	.align	4
	.sectionentsize	8
	.align		4
        /*0000*/ 	.word	0x00000000
	.align		4
        /*0004*/ 	.word	0xffffffff
	.align		4
        /*0008*/ 	.word	0x00000000
	.align		4
        /*000c*/ 	.word	0xfffffffe
	.align		4
        /*0010*/ 	.word	0x00000000
	.align		4
        /*0014*/ 	.word	0xfffffffd
	.align		4
        /*0018*/ 	.word	0x00000000
	.align		4
        /*001c*/ 	.word	0xfffffffc


//--------------------- .nv.constant4             --------------------------
	.section	.nv.constant4,"a",@progbits
	.align	8
	.align		8
.nv.constant4:
        /*0000*/ 	.dword	_ZN77_INTERNAL_59f6c9a8_41_flash_fwd_hdim64_512_fp16_softcap_sm90_cu_ceb34e2a_35254cuda3std3__45__cpo5beginE
	.align		8
        /*0008*/ 	.dword	_ZN77_INTERNAL_59f6c9a8_41_flash_fwd_hdim64_512_fp16_softcap_sm90_cu_ceb34e2a_35254cuda3std3__45__cpo3endE
	.align		8
        /*0010*/ 	.dword	_ZN77_INTERNAL_59f6c9a8_41_flash_fwd_hdim64_512_fp16_softcap_sm90_cu_ceb34e2a_35254cuda3std3__45__cpo6cbeginE
	.align		8
        /*0018*/ 	.dword	_ZN77_INTERNAL_59f6c9a8_41_flash_fwd_hdim64_512_fp16_softcap_sm90_cu_ceb34e2a_35254cuda3std3__45__cpo4cendE
	.align		8
        /*0020*/ 	.dword	_ZN77_INTERNAL_59f6c9a8_41_flash_fwd_hdim64_512_fp16_softcap_sm90_cu_ceb34e2a_35254cuda3std3__479_GLOBAL__N__59f6c9a8_41_flash_fwd_hdim64_512_fp16_softcap_sm90_cu_ceb34e2a_35256ignoreE
	.align		8
        /*0028*/ 	.dword	_ZN77_INTERNAL_59f6c9a8_41_flash_fwd_hdim64_512_fp16_softcap_sm90_cu_ceb34e2a_35254cuda3std3__419piecewise_constructE
	.align		8
        /*0030*/ 	.dword	_ZN77_INTERNAL_59f6c9a8_41_flash_fwd_hdim64_512_fp16_softcap_sm90_cu_ceb34e2a_35254cuda3std3__48in_placeE
	.align		8
        /*0038*/ 	.dword	_ZN77_INTERNAL_59f6c9a8_41_flash_fwd_hdim64_512_fp16_softcap_sm90_cu_ceb34e2a_35254cuda3std6ranges3__45__cpo4swapE
	.align		8
        /*0040*/ 	.dword	_ZN77_INTERNAL_59f6c9a8_41_flash_fwd_hdim64_512_fp16_softcap_sm90_cu_ceb34e2a_35254cuda3std6ranges3__45__cpo9iter_moveE
	.align		8
        /*0048*/ 	.dword	_ZN77_INTERNAL_59f6c9a8_41_flash_fwd_hdim64_512_fp16_softcap_sm90_cu_ceb34e2a_35254cute7productE
	.align		8
        /*0050*/ 	.dword	_ZN77_INTERNAL_59f6c9a8_41_flash_fwd_hdim64_512_fp16_softcap_sm90_cu_ceb34e2a_35254cute1_E


//--------------------- .text._ZN7cutlass13device_kernelIN5flash11enable_sm90INS1_16FlashAttnFwdSm90INS1_25CollectiveMainloopFwdSm90ILi2EN4cute5tupleIJNS5_1CILi1EEES8_S8_EEENS6_IJNS7_ILi64EEESA_SA_EEELi512ENS_6half_tEfNS_4arch4Sm90ELb0ELb0ELb1ELb0ELb0ELb0ELb0ELb0ELb0ELb0ELb0ELb0EEENS1_21CollectiveEpilogueFwdINS6_IJSA_NS7_ILi512EEESA_EEES9_SC_SE_Li256ELb0ELb0ELb0ELb0EEENS1_29StaticPersistentTileSchedulerILb0EEEEEEEEEvNT_6ParamsE --------------------------
	.section	.text._ZN7cutlass13device_kernelIN5flash11enable_sm90INS1_16FlashAttnFwdSm90INS1_25CollectiveMainloopFwdSm90ILi2EN4cute5tupleIJNS5_1CILi1EEES8_S8_EEENS6_IJNS7_ILi64EEESA_SA_EEELi512ENS_6half_tEfNS_4arch4Sm90ELb0ELb0ELb1ELb0ELb0ELb0ELb0ELb0ELb0ELb0ELb0ELb0EEENS1_21CollectiveEpilogueFwdINS6_IJSA_NS7_ILi512EEESA_EEES9_SC_SE_Li256ELb0ELb0ELb0ELb0EEENS1_29StaticPersistentTileSchedulerILb0EEEEEEEEEvNT_6ParamsE,"ax",@progbits
	.align	128
.text._ZN7cutlass13device_kernelIN5flash11enable_sm90INS1_16FlashAttnFwdSm90INS1_25CollectiveMainloopFwdSm90ILi2EN4cute5tupleIJNS5_1CILi1EEES8_S8_EEENS6_IJNS7_ILi64EEESA_SA_EEELi512ENS_6half_tEfNS_4arch4Sm90ELb0ELb0ELb1ELb0ELb0ELb0ELb0ELb0ELb0ELb0ELb0ELb0EEENS1_21CollectiveEpilogueFwdINS6_IJSA_NS7_ILi512EEESA_EEES9_SC_SE_Li256ELb0ELb0ELb0ELb0EEENS1_29StaticPersistentTileSchedulerILb0EEEEEEEEEvNT_6ParamsE:
        .type           _ZN7cutlass13device_kernelIN5flash11enable_sm90INS1_16FlashAttnFwdSm90INS1_25CollectiveMainloopFwdSm90ILi2EN4cute5tupleIJNS5_1CILi1EEES8_S8_EEENS6_IJNS7_ILi64EEESA_SA_EEELi512ENS_6half_tEfNS_4arch4Sm90ELb0ELb0ELb1ELb0ELb0ELb0ELb0ELb0ELb0ELb0ELb0ELb0EEENS1_21CollectiveEpilogueFwdINS6_IJSA_NS7_ILi512EEESA_EEES9_SC_SE_Li256ELb0ELb0ELb0ELb0EEENS1_29StaticPersistentTileSchedulerILb0EEEEEEEEEvNT_6ParamsE,@function
        .size           _ZN7cutlass13device_kernelIN5flash11enable_sm90INS1_16FlashAttnFwdSm90INS1_25CollectiveMainloopFwdSm90ILi2EN4cute5tupleIJNS5_1CILi1EEES8_S8_EEENS6_IJNS7_ILi64EEESA_SA_EEELi512ENS_6half_tEfNS_4arch4Sm90ELb0ELb0ELb1ELb0ELb0ELb0ELb0ELb0ELb0ELb0ELb0ELb0EEENS1_21CollectiveEpilogueFwdINS6_IJSA_NS7_ILi512EEESA_EEES9_SC_SE_Li256ELb0ELb0ELb0ELb0EEENS1_29StaticPersistentTileSchedulerILb0EEEEEEEEEvNT_6ParamsE,(.L_x_18 - _ZN7cutlass13device_kernelIN5flash11enable_sm90INS1_16FlashAttnFwdSm90INS1_25CollectiveMainloopFwdSm90ILi2EN4cute5tupleIJNS5_1CILi1EEES8_S8_EEENS6_IJNS7_ILi64EEESA_SA_EEELi512ENS_6half_tEfNS_4arch4Sm90ELb0ELb0ELb1ELb0ELb0ELb0ELb0ELb0ELb0ELb0ELb0ELb0EEENS1_21CollectiveEpilogueFwdINS6_IJSA_NS7_ILi512EEESA_EEES9_SC_SE_Li256ELb0ELb0ELb0ELb0EEENS1_29StaticPersistentTileSchedulerILb0EEEEEEEEEvNT_6ParamsE)
        .other          _ZN7cutlass13device_kernelIN5flash11enable_sm90INS1_16FlashAttnFwdSm90INS1_25CollectiveMainloopFwdSm90ILi2EN4cute5tupleIJNS5_1CILi1EEES8_S8_EEENS6_IJNS7_ILi64EEESA_SA_EEELi512ENS_6half_tEfNS_4arch4Sm90ELb0ELb0ELb1ELb0ELb0ELb0ELb0ELb0ELb0ELb0ELb0ELb0EEENS1_21CollectiveEpilogueFwdINS6_IJSA_NS7_ILi512EEESA_EEES9_SC_SE_Li256ELb0ELb0ELb0ELb0EEENS1_29StaticPersistentTileSchedulerILb0EEEEEEEEEvNT_6ParamsE,@"STO_CUDA_ENTRY STV_DEFAULT"
_ZN7cutlass13device_kernelIN5flash11enable_sm90INS1_16FlashAttnFwdSm90INS1_25CollectiveMainloopFwdSm90ILi2EN4cute5tupleIJNS5_1CILi1EEES8_S8_EEENS6_IJNS7_ILi64EEESA_SA_EEELi512ENS_6half_tEfNS_4arch4Sm90ELb0ELb0ELb1ELb0ELb0ELb0ELb0ELb0ELb0ELb0ELb0ELb0EEENS1_21CollectiveEpilogueFwdINS6_IJSA_NS7_ILi512EEESA_EEES9_SC_SE_Li256ELb0ELb0ELb0ELb0EEENS1_29StaticPersistentTileSchedulerILb0EEEEEEEEEvNT_6ParamsE:
[----:B------:R-:W-:Y:S01]  /*0000*/  LDC R1, c[0x0][0x37c] ;  /* 0x0000df00ff017b82 */ /* 0x000fe20000000800 */
[----:B------:R-:W-:Y:S05]  /*0010*/  EXIT ;  /* 0x000000000000794d */ /* 0x000fea0003800000 */
.L_x_0:
[----:B------:R-:W-:-:S00]  /*0020*/  BRA `(.L_x_0) ;  /* 0xfffffffc00fc7947 */ /* 0x000fc0000383ffff */
[----:B------:R-:W-:-:S00]  /*0030*/  NOP ;  /* 0x0000000000007918 */ /* 0x000fc00000000000 */
        /* <DEDUP_REMOVED lines=12> */
.L_x_18:


//--------------------- .text._ZN7cutlass13device_kernelIN5flash11enable_sm90INS1_16FlashAttnFwdSm90INS1_25CollectiveMainloopFwdSm90ILi2EN4cute5tupleIJNS5_1CILi1EEES8_S8_EEENS6_IJNS7_ILi64EEESA_SA_EEELi512ENS_6half_tEfNS_4arch4Sm90ELb0ELb0ELb1ELb0ELb0ELb0ELb1ELb0ELb0ELb0ELb0ELb0EEENS1_21CollectiveEpilogueFwdINS6_IJSA_NS7_ILi512EEESA_EEES9_SC_SE_Li256ELb0ELb0ELb0ELb0EEENS1_29StaticPersistentTileSchedulerILb0EEEEEEEEEvNT_6ParamsE --------------------------
	.section	.text._ZN7cutlass13device_kernelIN5flash11enable_sm90INS1_16FlashAttnFwdSm90INS1_25CollectiveMainloopFwdSm90ILi2EN4cute5tupleIJNS5_1CILi1EEES8_S8_EEENS6_IJNS7_ILi64EEESA_SA_EEELi512ENS_6half_tEfNS_4arch4Sm90ELb0ELb0ELb1ELb0ELb0ELb0ELb1ELb0ELb0ELb0ELb0ELb0EEENS1_21CollectiveEpilogueFwdINS6_IJSA_NS7_ILi512EEESA_EEES9_SC_SE_Li256ELb0ELb0ELb0ELb0EEENS1_29StaticPersistentTileSchedulerILb0EEEEEEEEEvNT_6ParamsE,"ax",@progbits
	.align	128
.text._ZN7cutlass13device_kernelIN5flash11enable_sm90INS1_16FlashAttnFwdSm90INS1_25CollectiveMainloopFwdSm90ILi2EN4cute5tupleIJNS5_1CILi1EEES8_S8_EEENS6_IJNS7_ILi64EEESA_SA_EEELi512ENS_6half_tEfNS_4arch4Sm90ELb0ELb0ELb1ELb0ELb0ELb0ELb1ELb0ELb0ELb0ELb0ELb0EEENS1_21CollectiveEpilogueFwdINS6_IJSA_NS7_ILi512EEESA_EEES9_SC_SE_Li256ELb0ELb0ELb0ELb0EEENS1_29StaticPersistentTileSchedulerILb0EEEEEEEEEvNT_6ParamsE:
        .type           _ZN7cutlass13device_kernelIN5flash11enable_sm90INS1_16FlashAttnFwdSm90INS1_25CollectiveMainloopFwdSm90ILi2EN4cute5tupleIJNS5_1CILi1EEES8_S8_EEENS6_IJNS7_ILi64EEESA_SA_EEELi512ENS_6half_tEfNS_4arch4Sm90ELb0ELb0ELb1ELb0ELb0ELb0ELb1ELb0ELb0ELb0ELb0ELb0EEENS1_21CollectiveEpilogueFwdINS6_IJSA_NS7_ILi512EEESA_EEES9_SC_SE_Li256ELb0ELb0ELb0ELb0EEENS1_29StaticPersistentTileSchedulerILb0EEEEEEEEEvNT_6ParamsE,@function
        .size           _ZN7cutlass13device_kernelIN5flash11enable_sm90INS1_16FlashAttnFwdSm90INS1_25CollectiveMainloopFwdSm90ILi2EN4cute5tupleIJNS5_1CILi1EEES8_S8_EEENS6_IJNS7_ILi64EEESA_SA_EEELi512ENS_6half_tEfNS_4arch4Sm90ELb0ELb0ELb1ELb0ELb0ELb0ELb1ELb0ELb0ELb0ELb0ELb0EEENS1_21CollectiveEpilogueFwdINS6_IJSA_NS7_ILi512EEESA_EEES9_SC_SE_Li256ELb0ELb0ELb0ELb0EEENS1_29StaticPersistentTileSchedulerILb0EEEEEEEEEvNT_6ParamsE,(.L_x_19 - _ZN7cutlass13device_kernelIN5flash11enable_sm90INS1_16FlashAttnFwdSm90INS1_25CollectiveMainloopFwdSm90ILi2EN4cute5tupleIJNS5_1CILi1EEES8_S8_EEENS6_IJNS7_ILi64EEESA_SA_EEELi512ENS_6half_tEfNS_4arch4Sm90ELb0ELb0ELb1ELb0ELb0ELb0ELb1ELb0ELb0ELb0ELb0ELb0EEENS1_21CollectiveEpilogueFwdINS6_IJSA_NS7_ILi512EEESA_EEES9_SC_SE_Li256ELb0ELb0ELb0ELb0EEENS1_29StaticPersistentTileSchedulerILb0EEEEEEEEEvNT_6ParamsE)
        .other          _ZN7cutlass13device_kernelIN5flash11enable_sm90INS1_16FlashAttnFwdSm90INS1_25CollectiveMainloopFwdSm90ILi2EN4cute5tupleIJNS5_1CILi1EEES8_S8_EEENS6_IJNS7_ILi64EEESA_SA_EEELi512ENS_6half_tEfNS_4arch4Sm90ELb0ELb0ELb1ELb0ELb0ELb0ELb1ELb0ELb0ELb0ELb0ELb0EEENS1_21CollectiveEpilogueFwdINS6_IJSA_NS7_ILi512EEESA_EEES9_SC_SE_Li256ELb0ELb0ELb0ELb0EEENS1_29StaticPersistentTileSchedulerILb0EEEEEEEEEvNT_6ParamsE,@"STO_CUDA_ENTRY STV_DEFAULT"
_ZN7cutlass13device_kernelIN5flash11enable_sm90INS1_16FlashAttnFwdSm90INS1_25CollectiveMainloopFwdSm90ILi2EN4cute5tupleIJNS5_1CILi1EEES8_S8_EEENS6_IJNS7_ILi64EEESA_SA_EEELi512ENS_6half_tEfNS_4arch4Sm90ELb0ELb0ELb1ELb0ELb0ELb0ELb1ELb0ELb0ELb0ELb0ELb0EEENS1_21CollectiveEpilogueFwdINS6_IJSA_NS7_ILi512EEESA_EEES9_SC_SE_Li256ELb0ELb0ELb0ELb0EEENS1_29StaticPersistentTileSchedulerILb0EEEEEEEEEvNT_6ParamsE:
[----:B------:R-:W-:Y:S01]  /*0000*/  LDC R1, c[0x0][0x37c] ;  /* 0x0000df00ff017b82 */ /* 0x000fe20000000800 */
[----:B------:R-:W-:Y:S05]  /*0010*/  EXIT ;  /* 0x000000000000794d */ /* 0x000fea0003800000 */
.L_x_1:
        /* <DEDUP_REMOVED lines=14> */
.L_x_19:


//--------------------- .text._ZN7cutlass13device_kernelIN5flash11enable_sm90INS1_16FlashAttnFwdSm90INS1_25CollectiveMainloopFwdSm90ILi2EN4cute5tupleIJNS5_1CILi1EEES8_S8_EEENS6_IJNS7_ILi64EEESA_SA_EEELi512ENS_6half_tEfNS_4arch4Sm90ELb0ELb0ELb1ELb1ELb0ELb0ELb0ELb0ELb0ELb0ELb0ELb0EEENS1_21CollectiveEpilogueFwdINS6_IJSA_NS7_ILi512EEESA_EEES9_SC_SE_Li256ELb1ELb0ELb0ELb0EEENS1_36VarlenDynamicPersistentTileSchedulerILi64ELi64ELi256ELi32ELb0ELb0ELb1ELb0ELb1ELb1EEEEEEEEEvNT_6ParamsE --------------------------
	.section	.text._ZN7cutlass13device_kernelIN5flash11enable_sm90INS1_16FlashAttnFwdSm90INS1_25CollectiveMainloopFwdSm90ILi2EN4cute5tupleIJNS5_1CILi1EEES8_S8_EEENS6_IJNS7_ILi64EEESA_SA_EEELi512ENS_6half_tEfNS_4arch4Sm90ELb0ELb0ELb1ELb1ELb0ELb0ELb0ELb0ELb0ELb0ELb0ELb0EEENS1_21CollectiveEpilogueFwdINS6_IJSA_NS7_ILi512EEESA_EEES9_SC_SE_Li256ELb1ELb0ELb0ELb0EEENS1_36VarlenDynamicPersistentTileSchedulerILi64ELi64ELi256ELi32ELb0ELb0ELb1ELb0ELb1ELb1EEEEEEEEEvNT_6ParamsE,"ax",@progbits
	.align	128
.text._ZN7cutlass13device_kernelIN5flash11enable_sm90INS1_16FlashAttnFwdSm90INS1_25CollectiveMainloopFwdSm90ILi2EN4cute5tupleIJNS5_1CILi1EEES8_S8_EEENS6_IJNS7_ILi64EEESA_SA_EEELi512ENS_6half_tEfNS_4arch4Sm90ELb0ELb0ELb1ELb1ELb0ELb0ELb0ELb0ELb0ELb0ELb0ELb0EEENS1_21CollectiveEpilogueFwdINS6_IJSA_NS7_ILi512EEESA_EEES9_SC_SE_Li256ELb1ELb0ELb0ELb0EEENS1_36VarlenDynamicPersistentTileSchedulerILi64ELi64ELi256ELi32ELb0ELb0ELb1ELb0ELb1ELb1EEEEEEEEEvNT_6ParamsE:
        .type           _ZN7cutlass13device_kernelIN5flash11enable_sm90INS1_16FlashAttnFwdSm90INS1_25CollectiveMainloopFwdSm90ILi2EN4cute5tupleIJNS5_1CILi1EEES8_S8_EEENS6_IJNS7_ILi64EEESA_SA_EEELi512ENS_6half_tEfNS_4arch4Sm90ELb0ELb0ELb1ELb1ELb0ELb0ELb0ELb0ELb0ELb0ELb0ELb0EEENS1_21CollectiveEpilogueFwdINS6_IJSA_NS7_ILi512EEESA_EEES9_SC_SE_Li256ELb1ELb0ELb0ELb0EEENS1_36VarlenDynamicPersistentTileSchedulerILi64ELi64ELi256ELi32ELb0ELb0ELb1ELb0ELb1ELb1EEEEEEEEEvNT_6ParamsE,@function
        .size           _ZN7cutlass13device_kernelIN5flash11enable_sm90INS1_16FlashAttnFwdSm90INS1_25CollectiveMainloopFwdSm90ILi2EN4cute5tupleIJNS5_1CILi1EEES8_S8_EEENS6_IJNS7_ILi64EEESA_SA_EEELi512ENS_6half_tEfNS_4arch4Sm90ELb0ELb0ELb1ELb1ELb0ELb0ELb0ELb0ELb0ELb0ELb0ELb0EEENS1_21CollectiveEpilogueFwdINS6_IJSA_NS7_ILi512EEESA_EEES9_SC_SE_Li256ELb1ELb0ELb0ELb0EEENS1_36VarlenDynamicPersistentTileSchedulerILi64ELi64ELi256ELi32ELb0ELb0ELb1ELb0ELb1ELb1EEEEEEEEEvNT_6ParamsE,(.L_x_20 - _ZN7cutlass13device_kernelIN5flash11enable_sm90INS1_16FlashAttnFwdSm90INS1_25CollectiveMainloopFwdSm90ILi2EN4cute5tupleIJNS5_1CILi1EEES8_S8_EEENS6_IJNS7_ILi64EEESA_SA_EEELi512ENS_6half_tEfNS_4arch4Sm90ELb0ELb0ELb1ELb1ELb0ELb0ELb0ELb0ELb0ELb0ELb0ELb0EEENS1_21CollectiveEpilogueFwdINS6_IJSA_NS7_ILi512EEESA_EEES9_SC_SE_Li256ELb1ELb0ELb0ELb0EEENS1_36VarlenDynamicPersistentTileSchedulerILi64ELi64ELi256ELi32ELb0ELb0ELb1ELb0ELb1ELb1EEEEEEEEEvNT_6ParamsE)
        .other          _ZN7cutlass13device_kernelIN5flash11enable_sm90INS1_16FlashAttnFwdSm90INS1_25CollectiveMainloopFwdSm90ILi2EN4cute5tupleIJNS5_1CILi1EEES8_S8_EEENS6_IJNS7_ILi64EEESA_SA_EEELi512ENS_6half_tEfNS_4arch4Sm90ELb0ELb0ELb1ELb1ELb0ELb0ELb0ELb0ELb0ELb0ELb0ELb0EEENS1_21CollectiveEpilogueFwdINS6_IJSA_NS7_ILi512EEESA_EEES9_SC_SE_Li256ELb1ELb0ELb0ELb0EEENS1_36VarlenDynamicPersistentTileSchedulerILi64ELi64ELi256ELi32ELb0ELb0ELb1ELb0ELb1ELb1EEEEEEEEEvNT_6ParamsE,@"STO_CUDA_ENTRY STV_DEFAULT"
_ZN7cutlass13device_kernelIN5flash11enable_sm90INS1_16FlashAttnFwdSm90INS1_25CollectiveMainloopFwdSm90ILi2EN4cute5tupleIJNS5_1CILi1EEES8_S8_EEENS6_IJNS7_ILi64EEESA_SA_EEELi512ENS_6half_tEfNS_4arch4Sm90ELb0ELb0ELb1ELb1ELb0ELb0ELb0ELb0ELb0ELb0ELb0ELb0EEENS1_21CollectiveEpilogueFwdINS6_IJSA_NS7_ILi512EEESA_EEES9_SC_SE_Li256ELb1ELb0ELb0ELb0EEENS1_36VarlenDynamicPersistentTileSchedulerILi64ELi64ELi256ELi32ELb0ELb0ELb1ELb0ELb1ELb1EEEEEEEEEvNT_6ParamsE:
[----:B------:R-:W-:Y:S01]  /*0000*/  LDC R1, c[0x0][0x37c] ;  /* 0x0000df00ff017b82 */ /* 0x000fe20000000800 */
[----:B------:R-:W-:Y:S05]  /*0010*/  EXIT ;  /* 0x000000000000794d */ /* 0x000fea0003800000 */
.L_x_2:
        /* <DEDUP_REMOVED lines=14> */
.L_x_20:


//--------------------- .text._ZN7cutlass13device_kernelIN5flash11enable_sm90INS1_16FlashAttnFwdSm90INS1_25CollectiveMainloopFwdSm90ILi2EN4cute5tupleIJNS5_1CILi1EEES8_S8_EEENS6_IJNS7_ILi64EEESA_SA_EEELi512ENS_6half_tEfNS_4arch4Sm90ELb0ELb0ELb1ELb1ELb0ELb1ELb0ELb0ELb0ELb0ELb0ELb0EEENS1_21CollectiveEpilogueFwdINS6_IJSA_NS7_ILi512EEESA_EEES9_SC_SE_Li256ELb1ELb0ELb0ELb0EEENS1_36VarlenDynamicPersistentTileSchedulerILi64ELi64ELi256ELi32ELb0ELb0ELb1ELb0ELb1ELb1EEEEEEEEEvNT_6ParamsE --------------------------
	.section	.text._ZN7cutlass13device_kernelIN5flash11enable_sm90INS1_16FlashAttnFwdSm90INS1_25CollectiveMainloopFwdSm90ILi2EN4cute5tupleIJNS5_1CILi1EEES8_S8_EEENS6_IJNS7_ILi64EEESA_SA_EEELi512ENS_6half_tEfNS_4arch4Sm90ELb0ELb0ELb1ELb1ELb0ELb1ELb0ELb0ELb0ELb0ELb0ELb0EEENS1_21CollectiveEpilogueFwdINS6_IJSA_NS7_ILi512EEESA_EEES9_SC_SE_Li256ELb1ELb0ELb0ELb0EEENS1_36VarlenDynamicPersistentTileSchedulerILi64ELi64ELi256ELi32ELb0ELb0ELb1ELb0ELb1ELb1EEEEEEEEEvNT_6ParamsE,"ax",@progbits
	.align	128
.text._ZN7cutlass13device_kernelIN5flash11enable_sm90INS1_16FlashAttnFwdSm90INS1_25CollectiveMainloopFwdSm90ILi2EN4cute5tupleIJNS5_1CILi1EEES8_S8_EEENS6_IJNS7_ILi64EEESA_SA_EEELi512ENS_6half_tEfNS_4arch4Sm90ELb0ELb0ELb1ELb1ELb0ELb1ELb0ELb0ELb0ELb0ELb0ELb0EEENS1_21CollectiveEpilogueFwdINS6_IJSA_NS7_ILi512EEESA_EEES9_SC_SE_Li256ELb1ELb0ELb0ELb0EEENS1_36VarlenDynamicPersistentTileSchedulerILi64ELi64ELi256ELi32ELb0ELb0ELb1ELb0ELb1ELb1EEEEEEEEEvNT_6ParamsE:
        .type           _ZN7cutlass13device_kernelIN5flash11enable_sm90INS1_16FlashAttnFwdSm90INS1_25CollectiveMainloopFwdSm90ILi2EN4cute5tupleIJNS5_1CILi1EEES8_S8_EEENS6_IJNS7_ILi64EEESA_SA_EEELi512ENS_6half_tEfNS_4arch4Sm90ELb0ELb0ELb1ELb1ELb0ELb1ELb0ELb0ELb0ELb0ELb0ELb0EEENS1_21CollectiveEpilogueFwdINS6_IJSA_NS7_ILi512EEESA_EEES9_SC_SE_Li256ELb1ELb0ELb0ELb0EEENS1_36VarlenDynamicPersistentTileSchedulerILi64ELi64ELi256ELi32ELb0ELb0ELb1ELb0ELb1ELb1EEEEEEEEEvNT_6ParamsE,@function
        .size           _ZN7cutlass13device_kernelIN5flash11enable_sm90INS1_16FlashAttnFwdSm90INS1_25CollectiveMainloopFwdSm90ILi2EN4cute5tupleIJNS5_1CILi1EEES8_S8_EEENS6_IJNS7_ILi64EEESA_SA_EEELi512ENS_6half_tEfNS_4arch4Sm90ELb0ELb0ELb1ELb1ELb0ELb1ELb0ELb0ELb0ELb0ELb0ELb0EEENS1_21CollectiveEpilogueFwdINS6_IJSA_NS7_ILi512EEESA_EEES9_SC_SE_Li256ELb1ELb0ELb0ELb0EEENS1_36VarlenDynamicPersistentTileSchedulerILi64ELi64ELi256ELi32ELb0ELb0ELb1ELb0ELb1ELb1EEEEEEEEEvNT_6ParamsE,(.L_x_21 - _ZN7cutlass13device_kernelIN5flash11enable_sm90INS1_16FlashAttnFwdSm90INS1_25CollectiveMainloopFwdSm90ILi2EN4cute5tupleIJNS5_1CILi1EEES8_S8_EEENS6_IJNS7_ILi64EEESA_SA_EEELi512ENS_6half_tEfNS_4arch4Sm90ELb0ELb0ELb1ELb1ELb0ELb1ELb0ELb0ELb0ELb0ELb0ELb0EEENS1_21CollectiveEpilogueFwdINS6_IJSA_NS7_ILi512EEESA_EEES9_SC_SE_Li256ELb1ELb0ELb0ELb0EEENS1_36VarlenDynamicPersistentTileSchedulerILi64ELi64ELi256ELi32ELb0ELb0ELb1ELb0ELb1ELb1EEEEEEEEEvNT_6ParamsE)
        .other          _ZN7cutlass13device_kernelIN5flash11enable_sm90INS1_16FlashAttnFwdSm90INS1_25CollectiveMainloopFwdSm90ILi2EN4cute5tupleIJNS5_1CILi1EEES8_S8_EEENS6_IJNS7_ILi64EEESA_SA_EEELi512ENS_6half_tEfNS_4arch4Sm90ELb0ELb0ELb1ELb1ELb0ELb1ELb0ELb0ELb0ELb0ELb0ELb0EEENS1_21CollectiveEpilogueFwdINS6_IJSA_NS7_ILi512EEESA_EEES9_SC_SE_Li256ELb1ELb0ELb0ELb0EEENS1_36VarlenDynamicPersistentTileSchedulerILi64ELi64ELi256ELi32ELb0ELb0ELb1ELb0ELb1ELb1EEEEEEEEEvNT_6ParamsE,@"STO_CUDA_ENTRY STV_DEFAULT"
_ZN7cutlass13device_kernelIN5flash11enable_sm90INS1_16FlashAttnFwdSm90INS1_25CollectiveMainloopFwdSm90ILi2EN4cute5tupleIJNS5_1CILi1EEES8_S8_EEENS6_IJNS7_ILi64EEESA_SA_EEELi512ENS_6half_tEfNS_4arch4Sm90ELb0ELb0ELb1ELb1ELb0ELb1ELb0ELb0ELb0ELb0ELb0ELb0EEENS1_21CollectiveEpilogueFwdINS6_IJSA_NS7_ILi512EEESA_EEES9_SC_SE_Li256ELb1ELb0ELb0ELb0EEENS1_36VarlenDynamicPersistentTileSchedulerILi64ELi64ELi256ELi32ELb0ELb0ELb1ELb0ELb1ELb1EEEEEEEEEvNT_6ParamsE:
[----:B------:R-:W-:Y:S01]  /*0000*/  LDC R1, c[0x0][0x37c] ;  /* 0x0000df00ff017b82 */ /* 0x000fe20000000800 */
[----:B------:R-:W-:Y:S05]  /*0010*/  EXIT ;  /* 0x000000000000794d */ /* 0x000fea0003800000 */
.L_x_3:
        /* <DEDUP_REMOVED lines=14> */
.L_x_21:


//--------------------- .text._ZN7cutlass13device_kernelIN5flash11enable_sm90INS1_16FlashAttnFwdSm90INS1_25CollectiveMainloopFwdSm90ILi2EN4cute5tupleIJNS5_1CILi1EEES8_S8_EEENS6_IJNS7_ILi64EEESA_SA_EEELi512ENS_6half_tEfNS_4arch4Sm90ELb0ELb0ELb1ELb1ELb0ELb0ELb1ELb0ELb0ELb0ELb0ELb0EEENS1_21CollectiveEpilogueFwdINS6_IJSA_NS7_ILi512EEESA_EEES9_SC_SE_Li256ELb1ELb0ELb0ELb0EEENS1_36VarlenDynamicPersistentTileSchedulerILi64ELi64ELi256ELi32ELb0ELb0ELb1ELb0ELb1ELb1EEEEEEEEEvNT_6ParamsE --------------------------
	.section	.text._ZN7cutlass13device_kernelIN5flash11enable_sm90INS1_16FlashAttnFwdSm90INS1_25CollectiveMainloopFwdSm90ILi2EN4cute5tupleIJNS5_1CILi1EEES8_S8_EEENS6_IJNS7_ILi64EEESA_SA_EEELi512ENS_6half_tEfNS_4arch4Sm90ELb0ELb0ELb1ELb1ELb0ELb0ELb1ELb0ELb0ELb0ELb0ELb0EEENS1_21CollectiveEpilogueFwdINS6_IJSA_NS7_ILi512EEESA_EEES9_SC_SE_Li256ELb1ELb0ELb0ELb0EEENS1_36VarlenDynamicPersistentTileSchedulerILi64ELi64ELi256ELi32ELb0ELb0ELb1ELb0ELb1ELb1EEEEEEEEEvNT_6ParamsE,"ax",@progbits
	.align	128
.text._ZN7cutlass13device_kernelIN5flash11enable_sm90INS1_16FlashAttnFwdSm90INS1_25CollectiveMainloopFwdSm90ILi2EN4cute5tupleIJNS5_1CILi1EEES8_S8_EEENS6_IJNS7_ILi64EEESA_SA_EEELi512ENS_6half_tEfNS_4arch4Sm90ELb0ELb0ELb1ELb1ELb0ELb0ELb1ELb0ELb0ELb0ELb0ELb0EEENS1_21CollectiveEpilogueFwdINS6_IJSA_NS7_ILi512EEESA_EEES9_SC_SE_Li256ELb1ELb0ELb0ELb0EEENS1_36VarlenDynamicPersistentTileSchedulerILi64ELi64ELi256ELi32ELb0ELb0ELb1ELb0ELb1ELb1EEEEEEEEEvNT_6ParamsE:
        .type           _ZN7cutlass13device_kernelIN5flash11enable_sm90INS1_16FlashAttnFwdSm90INS1_25CollectiveMainloopFwdSm90ILi2EN4cute5tupleIJNS5_1CILi1EEES8_S8_EEENS6_IJNS7_ILi64EEESA_SA_EEELi512ENS_6half_tEfNS_4arch4Sm90ELb0ELb0ELb1ELb1ELb0ELb0ELb1ELb0ELb0ELb0ELb0ELb0EEENS1_21CollectiveEpilogueFwdINS6_IJSA_NS7_ILi512EEESA_EEES9_SC_SE_Li256ELb1ELb0ELb0ELb0EEENS1_36VarlenDynamicPersistentTileSchedulerILi64ELi64ELi256ELi32ELb0ELb0ELb1ELb0ELb1ELb1EEEEEEEEEvNT_6ParamsE,@function
        .size           _ZN7cutlass13device_kernelIN5flash11enable_sm90INS1_16FlashAttnFwdSm90INS1_25CollectiveMainloopFwdSm90ILi2EN4cute5tupleIJNS5_1CILi1EEES8_S8_EEENS6_IJNS7_ILi64EEESA_SA_EEELi512ENS_6half_tEfNS_4arch4Sm90ELb0ELb0ELb1ELb1ELb0ELb0ELb1ELb0ELb0ELb0ELb0ELb0EEENS1_21CollectiveEpilogueFwdINS6_IJSA_NS7_ILi512EEESA_EEES9_SC_SE_Li256ELb1ELb0ELb0ELb0EEENS1_36VarlenDynamicPersistentTileSchedulerILi64ELi64ELi256ELi32ELb0ELb0ELb1ELb0ELb1ELb1EEEEEEEEEvNT_6ParamsE,(.L_x_22 - _ZN7cutlass13device_kernelIN5flash11enable_sm90INS1_16FlashAttnFwdSm90INS1_25CollectiveMainloopFwdSm90ILi2EN4cute5tupleIJNS5_1CILi1EEES8_S8_EEENS6_IJNS7_ILi64EEESA_SA_EEELi512ENS_6half_tEfNS_4arch4Sm90ELb0ELb0ELb1ELb1ELb0ELb0ELb1ELb0ELb0ELb0ELb0ELb0EEENS1_21CollectiveEpilogueFwdINS6_IJSA_NS7_ILi512EEESA_EEES9_SC_SE_Li256ELb1ELb0ELb0ELb0EEENS1_36VarlenDynamicPersistentTileSchedulerILi64ELi64ELi256ELi32ELb0ELb0ELb1ELb0ELb1ELb1EEEEEEEEEvNT_6ParamsE)
        .other          _ZN7cutlass13device_kernelIN5flash11enable_sm90INS1_16FlashAttnFwdSm90INS1_25CollectiveMainloopFwdSm90ILi2EN4cute5tupleIJNS5_1CILi1EEES8_S8_EEENS6_IJNS7_ILi64EEESA_SA_EEELi512ENS_6half_tEfNS_4arch4Sm90ELb0ELb0ELb1ELb1ELb0ELb0ELb1ELb0ELb0ELb0ELb0ELb0EEENS1_21CollectiveEpilogueFwdINS6_IJSA_NS7_ILi512EEESA_EEES9_SC_SE_Li256ELb1ELb0ELb0ELb0EEENS1_36VarlenDynamicPersistentTileSchedulerILi64ELi64ELi256ELi32ELb0ELb0ELb1ELb0ELb1ELb1EEEEEEEEEvNT_6ParamsE,@"STO_CUDA_ENTRY STV_DEFAULT"
_ZN7cutlass13device_kernelIN5flash11enable_sm90INS1_16FlashAttnFwdSm90INS1_25CollectiveMainloopFwdSm90ILi2EN4cute5tupleIJNS5_1CILi1EEES8_S8_EEENS6_IJNS7_ILi64EEESA_SA_EEELi512ENS_6half_tEfNS_4arch4Sm90ELb0ELb0ELb1ELb1ELb0ELb0ELb1ELb0ELb0ELb0ELb0ELb0EEENS1_21CollectiveEpilogueFwdINS6_IJSA_NS7_ILi512EEESA_EEES9_SC_SE_Li256ELb1ELb0ELb0ELb0EEENS1_36VarlenDynamicPersistentTileSchedulerILi64ELi64ELi256ELi32ELb0ELb0ELb1ELb0ELb1ELb1EEEEEEEEEvNT_6ParamsE:
[----:B------:R-:W-:Y:S01]  /*0000*/  LDC R1, c[0x0][0x37c] ;  /* 0x0000df00ff017b82 */ /* 0x000fe20000000800 */
[----:B------:R-:W-:Y:S05]  /*0010*/  EXIT ;  /* 0x000000000000794d */ /* 0x000fea0003800000 */
.L_x_4:
        /* <DEDUP_REMOVED lines=14> */
.L_x_22:


//--------------------- .text._ZN7cutlass13device_kernelIN5flash11enable_sm90INS1_16FlashAttnFwdSm90INS1_25CollectiveMainloopFwdSm90ILi2EN4cute5tupleIJNS5_1CILi1EEES8_S8_EEENS6_IJNS7_ILi64EEESA_SA_EEELi512ENS_6half_tEfNS_4arch4Sm90ELb0ELb0ELb1ELb1ELb0ELb1ELb1ELb0ELb0ELb0ELb0ELb0EEENS1_21CollectiveEpilogueFwdINS6_IJSA_NS7_ILi512EEESA_EEES9_SC_SE_Li256ELb1ELb0ELb0ELb0EEENS1_36VarlenDynamicPersistentTileSchedulerILi64ELi64ELi256ELi32ELb0ELb0ELb1ELb0ELb1ELb1EEEEEEEEEvNT_6ParamsE --------------------------
	.section	.text._ZN7cutlass13device_kernelIN5flash11enable_sm90INS1_16FlashAttnFwdSm90INS1_25CollectiveMainloopFwdSm90ILi2EN4cute5tupleIJNS5_1CILi1EEES8_S8_EEENS6_IJNS7_ILi64EEESA_SA_EEELi512ENS_6half_tEfNS_4arch4Sm90ELb0ELb0ELb1ELb1ELb0ELb1ELb1ELb0ELb0ELb0ELb0ELb0EEENS1_21CollectiveEpilogueFwdINS6_IJSA_NS7_ILi512EEESA_EEES9_SC_SE_Li256ELb1ELb0ELb0ELb0EEENS1_36VarlenDynamicPersistentTileSchedulerILi64ELi64ELi256ELi32ELb0ELb0ELb1ELb0ELb1ELb1EEEEEEEEEvNT_6ParamsE,"ax",@progbits
	.align	128
.text._ZN7cutlass13device_kernelIN5flash11enable_sm90INS1_16FlashAttnFwdSm90INS1_25CollectiveMainloopFwdSm90ILi2EN4cute5tupleIJNS5_1CILi1EEES8_S8_EEENS6_IJNS7_ILi64EEESA_SA_EEELi512ENS_6half_tEfNS_4arch4Sm90ELb0ELb0ELb1ELb1ELb0ELb1ELb1ELb0ELb0ELb0ELb0ELb0EEENS1_21CollectiveEpilogueFwdINS6_IJSA_NS7_ILi512EEESA_EEES9_SC_SE_Li256ELb1ELb0ELb0ELb0EEENS1_36VarlenDynamicPersistentTileSchedulerILi64ELi64ELi256ELi32ELb0ELb0ELb1ELb0ELb1ELb1EEEEEEEEEvNT_6ParamsE:
        .type           _ZN7cutlass13device_kernelIN5flash11enable_sm90INS1_16FlashAttnFwdSm90INS1_25CollectiveMainloopFwdSm90ILi2EN4cute5tupleIJNS5_1CILi1EEES8_S8_EEENS6_IJNS7_ILi64EEESA_SA_EEELi512ENS_6half_tEfNS_4arch4Sm90ELb0ELb0ELb1ELb1ELb0ELb1ELb1ELb0ELb0ELb0ELb0ELb0EEENS1_21CollectiveEpilogueFwdINS6_IJSA_NS7_ILi512EEESA_EEES9_SC_SE_Li256ELb1ELb0ELb0ELb0EEENS1_36VarlenDynamicPersistentTileSchedulerILi64ELi64ELi256ELi32ELb0ELb0ELb1ELb0ELb1ELb1EEEEEEEEEvNT_6ParamsE,@function
        .size           _ZN7cutlass13device_kernelIN5flash11enable_sm90INS1_16FlashAttnFwdSm90INS1_25CollectiveMainloopFwdSm90ILi2EN4cute5tupleIJNS5_1CILi1EEES8_S8_EEENS6_IJNS7_ILi64EEESA_SA_EEELi512ENS_6half_tEfNS_4arch4Sm90ELb0ELb0ELb1ELb1ELb0ELb1ELb1ELb0ELb0ELb0ELb0ELb0EEENS1_21CollectiveEpilogueFwdINS6_IJSA_NS7_ILi512EEESA_EEES9_SC_SE_Li256ELb1ELb0ELb0ELb0EEENS1_36VarlenDynamicPersistentTileSchedulerILi64ELi64ELi256ELi32ELb0ELb0ELb1ELb0ELb1ELb1EEEEEEEEEvNT_6ParamsE,(.L_x_23 - _ZN7cutlass13device_kernelIN5flash11enable_sm90INS1_16FlashAttnFwdSm90INS1_25CollectiveMainloopFwdSm90ILi2EN4cute5tupleIJNS5_1CILi1EEES8_S8_EEENS6_IJNS7_ILi64EEESA_SA_EEELi512ENS_6half_tEfNS_4arch4Sm90ELb0ELb0ELb1ELb1ELb0ELb1ELb1ELb0ELb0ELb0ELb0ELb0EEENS1_21CollectiveEpilogueFwdINS6_IJSA_NS7_ILi512EEESA_EEES9_SC_SE_Li256ELb1ELb0ELb0ELb0EEENS1_36VarlenDynamicPersistentTileSchedulerILi64ELi64ELi256ELi32ELb0ELb0ELb1ELb0ELb1ELb1EEEEEEEEEvNT_6ParamsE)
        .other          _ZN7cutlass13device_kernelIN5flash11enable_sm90INS1_16FlashAttnFwdSm90INS1_25CollectiveMainloopFwdSm90ILi2EN4cute5tupleIJNS5_1CILi1EEES8_S8_EEENS6_IJNS7_ILi64EEESA_SA_EEELi512ENS_6half_tEfNS_4arch4Sm90ELb0ELb0ELb1ELb1ELb0ELb1ELb1ELb0ELb0ELb0ELb0ELb0EEENS1_21CollectiveEpilogueFwdINS6_IJSA_NS7_ILi512EEESA_EEES9_SC_SE_Li256ELb1ELb0ELb0ELb0EEENS1_36VarlenDynamicPersistentTileSchedulerILi64ELi64ELi256ELi32ELb0ELb0ELb1ELb0ELb1ELb1EEEEEEEEEvNT_6ParamsE,@"STO_CUDA_ENTRY STV_DEFAULT"
_ZN7cutlass13device_kernelIN5flash11enable_sm90INS1_16FlashAttnFwdSm90INS1_25CollectiveMainloopFwdSm90ILi2EN4cute5tupleIJNS5_1CILi1EEES8_S8_EEENS6_IJNS7_ILi64EEESA_SA_EEELi512ENS_6half_tEfNS_4arch4Sm90ELb0ELb0ELb1ELb1ELb0ELb1ELb1ELb0ELb0ELb0ELb0ELb0EEENS1_21CollectiveEpilogueFwdINS6_IJSA_NS7_ILi512EEESA_EEES9_SC_SE_Li256ELb1ELb0ELb0ELb0EEENS1_36VarlenDynamicPersistentTileSchedulerILi64ELi64ELi256ELi32ELb0ELb0ELb1ELb0ELb1ELb1EEEEEEEEEvNT_6ParamsE:
[----:B------:R-:W-:Y:S01]  /*0000*/  LDC R1, c[0x0][0x37c] ;  /* 0x0000df00ff017b82 */ /* 0x000fe20000000800 */
[----:B------:R-:W-:Y:S05]  /*0010*/  EXIT ;  /* 0x000000000000794d */ /* 0x000fea0003800000 */
.L_x_5:
        /* <DEDUP_REMOVED lines=14> */
.L_x_23:


//--------------------- .text._ZN7cutlass13device_kernelIN5flash11enable_sm90INS1_16FlashAttnFwdSm90INS1_25CollectiveMainloopFwdSm90ILi2EN4cute5tupleIJNS5_1CILi1EEES8_S8_EEENS6_IJNS7_ILi64EEESA_SA_EEELi512ENS_6half_tEfNS_4arch4Sm90ELb0ELb1ELb1ELb0ELb0ELb0ELb0ELb0ELb0ELb0ELb0ELb0EEENS1_21CollectiveEpilogueFwdINS6_IJSA_NS7_ILi512EEESA_EEES9_SC_SE_Li256ELb0ELb0ELb0ELb0EEENS1_30DynamicPersistentTileSchedulerILi256ELi32ELb0ELb0ELb1EEEEEEEEEvNT_6ParamsE --------------------------
	.section	.text._ZN7cutlass13device_kernelIN5flash11enable_sm90INS1_16FlashAttnFwdSm90INS1_25CollectiveMainloopFwdSm90ILi2EN4cute5tupleIJNS5_1CILi1EEES8_S8_EEENS6_IJNS7_ILi64EEESA_SA_EEELi512ENS_6half_tEfNS_4arch4Sm90ELb0ELb1ELb1ELb0ELb0ELb0ELb0ELb0ELb0ELb0ELb0ELb0EEENS1_21CollectiveEpilogueFwdINS6_IJSA_NS7_ILi512EEESA_EEES9_SC_SE_Li256ELb0ELb0ELb0ELb0EEENS1_30DynamicPersistentTileSchedulerILi256ELi32ELb0ELb0ELb1EEEEEEEEEvNT_6ParamsE,"ax",@progbits
	.align	128
.text._ZN7cutlass13device_kernelIN5flash11enable_sm90INS1_16FlashAttnFwdSm90INS1_25CollectiveMainloopFwdSm90ILi2EN4cute5tupleIJNS5_1CILi1EEES8_S8_EEENS6_IJNS7_ILi64EEESA_SA_EEELi512ENS_6half_tEfNS_4arch4Sm90ELb0ELb1ELb1ELb0ELb0ELb0ELb0ELb0ELb0ELb0ELb0ELb0EEENS1_21CollectiveEpilogueFwdINS6_IJSA_NS7_ILi512EEESA_EEES9_SC_SE_Li256ELb0ELb0ELb0ELb0EEENS1_30DynamicPersistentTileSchedulerILi256ELi32ELb0ELb0ELb1EEEEEEEEEvNT_6ParamsE:
        .type           _ZN7cutlass13device_kernelIN5flash11enable_sm90INS1_16FlashAttnFwdSm90INS1_25CollectiveMainloopFwdSm90ILi2EN4cute5tupleIJNS5_1CILi1EEES8_S8_EEENS6_IJNS7_ILi64EEESA_SA_EEELi512ENS_6half_tEfNS_4arch4Sm90ELb0ELb1ELb1ELb0ELb0ELb0ELb0ELb0ELb0ELb0ELb0ELb0EEENS1_21CollectiveEpilogueFwdINS6_IJSA_NS7_ILi512EEESA_EEES9_SC_SE_Li256ELb0ELb0ELb0ELb0EEENS1_30DynamicPersistentTileSchedulerILi256ELi32ELb0ELb0ELb1EEEEEEEEEvNT_6ParamsE,@function
        .size           _ZN7cutlass13device_kernelIN5flash11enable_sm90INS1_16FlashAttnFwdSm90INS1_25CollectiveMainloopFwdSm90ILi2EN4cute5tupleIJNS5_1CILi1EEES8_S8_EEENS6_IJNS7_ILi64EEESA_SA_EEELi512ENS_6half_tEfNS_4arch4Sm90ELb0ELb1ELb1ELb0ELb0ELb0ELb0ELb0ELb0ELb0ELb0ELb0EEENS1_21CollectiveEpilogueFwdINS6_IJSA_NS7_ILi512EEESA_EEES9_SC_SE_Li256ELb0ELb0ELb0ELb0EEENS1_30DynamicPersistentTileSchedulerILi256ELi32ELb0ELb0ELb1EEEEEEEEEvNT_6ParamsE,(.L_x_24 - _ZN7cutlass13device_kernelIN5flash11enable_sm90INS1_16FlashAttnFwdSm90INS1_25CollectiveMainloopFwdSm90ILi2EN4cute5tupleIJNS5_1CILi1EEES8_S8_EEENS6_IJNS7_ILi64EEESA_SA_EEELi512ENS_6half_tEfNS_4arch4Sm90ELb0ELb1ELb1ELb0ELb0ELb0ELb0ELb0ELb0ELb0ELb0ELb0EEENS1_21CollectiveEpilogueFwdINS6_IJSA_NS7_ILi512EEESA_EEES9_SC_SE_Li256ELb0ELb0ELb0ELb0EEENS1_30DynamicPersistentTileSchedulerILi256ELi32ELb0ELb0ELb1EEEEEEEEEvNT_6ParamsE)
        .other          _ZN7cutlass13device_kernelIN5flash11enable_sm90INS1_16FlashAttnFwdSm90INS1_25CollectiveMainloopFwdSm90ILi2EN4cute5tupleIJNS5_1CILi1EEES8_S8_EEENS6_IJNS7_ILi64EEESA_SA_EEELi512ENS_6half_tEfNS_4arch4Sm90ELb0ELb1ELb1ELb0ELb0ELb0ELb0ELb0ELb0ELb0ELb0ELb0EEENS1_21CollectiveEpilogueFwdINS6_IJSA_NS7_ILi512EEESA_EEES9_SC_SE_Li256ELb0ELb0ELb0ELb0EEENS1_30DynamicPersistentTileSchedulerILi256ELi32ELb0ELb0ELb1EEEEEEEEEvNT_6ParamsE,@"STO_CUDA_ENTRY STV_DEFAULT"
_ZN7cutlass13device_kernelIN5flash11enable_sm90INS1_16FlashAttnFwdSm90INS1_25CollectiveMainloopFwdSm90ILi2EN4cute5tupleIJNS5_1CILi1EEES8_S8_EEENS6_IJNS7_ILi64EEESA_SA_EEELi512ENS_6half_tEfNS_4arch4Sm90ELb0ELb1ELb1ELb0ELb0ELb0ELb0ELb0ELb0ELb0ELb0ELb0EEENS1_21CollectiveEpilogueFwdINS6_IJSA_NS7_ILi512EEESA_EEES9_SC_SE_Li256ELb0ELb0ELb0ELb0EEENS1_30DynamicPersistentTileSchedulerILi256ELi32ELb0ELb0ELb1EEEEEEEEEvNT_6ParamsE:
[----:B------:R-:W-:Y:S01]  /*0000*/  LDC R1, c[0x0][0x37c] ;  /* 0x0000df00ff017b82 */ /* 0x000fe20000000800 */
[----:B------:R-:W-:Y:S05]  /*0010*/  EXIT ;  /* 0x000000000000794d */ /* 0x000fea0003800000 */
.L_x_6:
        /* <DEDUP_REMOVED lines=14> */
.L_x_24:


//--------------------- .text._ZN7cutlass13device_kernelIN5flash11enable_sm90INS1_16FlashAttnFwdSm90INS1_25CollectiveMainloopFwdSm90ILi2EN4cute5tupleIJNS5_1CILi1EEES8_S8_EEENS6_IJNS7_ILi64EEESA_SA_EEELi512ENS_6half_tEfNS_4arch4Sm90ELb0ELb1ELb1ELb0ELb0ELb0ELb1ELb0ELb0ELb0ELb0ELb0EEENS1_21CollectiveEpilogueFwdINS6_IJSA_NS7_ILi512EEESA_EEES9_SC_SE_Li256ELb0ELb0ELb0ELb0EEENS1_30DynamicPersistentTileSchedulerILi256ELi32ELb0ELb0ELb1EEEEEEEEEvNT_6ParamsE --------------------------
	.section	.text._ZN7cutlass13device_kernelIN5flash11enable_sm90INS1_16FlashAttnFwdSm90INS1_25CollectiveMainloopFwdSm90ILi2EN4cute5tupleIJNS5_1CILi1EEES8_S8_EEENS6_IJNS7_ILi64EEESA_SA_EEELi512ENS_6half_tEfNS_4arch4Sm90ELb0ELb1ELb1ELb0ELb0ELb0ELb1ELb0ELb0ELb0ELb0ELb0EEENS1_21CollectiveEpilogueFwdINS6_IJSA_NS7_ILi512EEESA_EEES9_SC_SE_Li256ELb0ELb0ELb0ELb0EEENS1_30DynamicPersistentTileSchedulerILi256ELi32ELb0ELb0ELb1EEEEEEEEEvNT_6ParamsE,"ax",@progbits
	.align	128
.text._ZN7cutlass13device_kernelIN5flash11enable_sm90INS1_16FlashAttnFwdSm90INS1_25CollectiveMainloopFwdSm90ILi2EN4cute5tupleIJNS5_1CILi1EEES8_S8_EEENS6_IJNS7_ILi64EEESA_SA_EEELi512ENS_6half_tEfNS_4arch4Sm90ELb0ELb1ELb1ELb0ELb0ELb0ELb1ELb0ELb0ELb0ELb0ELb0EEENS1_21CollectiveEpilogueFwdINS6_IJSA_NS7_ILi512EEESA_EEES9_SC_SE_Li256ELb0ELb0ELb0ELb0EEENS1_30DynamicPersistentTileSchedulerILi256ELi32ELb0ELb0ELb1EEEEEEEEEvNT_6ParamsE:
        .type           _ZN7cutlass13device_kernelIN5flash11enable_sm90INS1_16FlashAttnFwdSm90INS1_25CollectiveMainloopFwdSm90ILi2EN4cute5tupleIJNS5_1CILi1EEES8_S8_EEENS6_IJNS7_ILi64EEESA_SA_EEELi512ENS_6half_tEfNS_4arch4Sm90ELb0ELb1ELb1ELb0ELb0ELb0ELb1ELb0ELb0ELb0ELb0ELb0EEENS1_21CollectiveEpilogueFwdINS6_IJSA_NS7_ILi512EEESA_EEES9_SC_SE_Li256ELb0ELb0ELb0ELb0EEENS1_30DynamicPersistentTileSchedulerILi256ELi32ELb0ELb0ELb1EEEEEEEEEvNT_6ParamsE,@function
        .size           _ZN7cutlass13device_kernelIN5flash11enable_sm90INS1_16FlashAttnFwdSm90INS1_25CollectiveMainloopFwdSm90ILi2EN4cute5tupleIJNS5_1CILi1EEES8_S8_EEENS6_IJNS7_ILi64EEESA_SA_EEELi512ENS_6half_tEfNS_4arch4Sm90ELb0ELb1ELb1ELb0ELb0ELb0ELb1ELb0ELb0ELb0ELb0ELb0EEENS1_21CollectiveEpilogueFwdINS6_IJSA_NS7_ILi512EEESA_EEES9_SC_SE_Li256ELb0ELb0ELb0ELb0EEENS1_30DynamicPersistentTileSchedulerILi256ELi32ELb0ELb0ELb1EEEEEEEEEvNT_6ParamsE,(.L_x_25 - _ZN7cutlass13device_kernelIN5flash11enable_sm90INS1_16FlashAttnFwdSm90INS1_25CollectiveMainloopFwdSm90ILi2EN4cute5tupleIJNS5_1CILi1EEES8_S8_EEENS6_IJNS7_ILi64EEESA_SA_EEELi512ENS_6half_tEfNS_4arch4Sm90ELb0ELb1ELb1ELb0ELb0ELb0ELb1ELb0ELb0ELb0ELb0ELb0EEENS1_21CollectiveEpilogueFwdINS6_IJSA_NS7_ILi512EEESA_EEES9_SC_SE_Li256ELb0ELb0ELb0ELb0EEENS1_30DynamicPersistentTileSchedulerILi256ELi32ELb0ELb0ELb1EEEEEEEEEvNT_6ParamsE)
        .other          _ZN7cutlass13device_kernelIN5flash11enable_sm90INS1_16FlashAttnFwdSm90INS1_25CollectiveMainloopFwdSm90ILi2EN4cute5tupleIJNS5_1CILi1EEES8_S8_EEENS6_IJNS7_ILi64EEESA_SA_EEELi512ENS_6half_tEfNS_4arch4Sm90ELb0ELb1ELb1ELb0ELb0ELb0ELb1ELb0ELb0ELb0ELb0ELb0EEENS1_21CollectiveEpilogueFwdINS6_IJSA_NS7_ILi512EEESA_EEES9_SC_SE_Li256ELb0ELb0ELb0ELb0EEENS1_30DynamicPersistentTileSchedulerILi256ELi32ELb0ELb0ELb1EEEEEEEEEvNT_6ParamsE,@"STO_CUDA_ENTRY STV_DEFAULT"
_ZN7cutlass13device_kernelIN5flash11enable_sm90INS1_16FlashAttnFwdSm90INS1_25CollectiveMainloopFwdSm90ILi2EN4cute5tupleIJNS5_1CILi1EEES8_S8_EEENS6_IJNS7_ILi64EEESA_SA_EEELi512ENS_6half_tEfNS_4arch4Sm90ELb0ELb1ELb1ELb0ELb0ELb0ELb1ELb0ELb0ELb0ELb0ELb0EEENS1_21CollectiveEpilogueFwdINS6_IJSA_NS7_ILi512EEESA_EEES9_SC_SE_Li256ELb0ELb0ELb0ELb0EEENS1_30DynamicPersistentTileSchedulerILi256ELi32ELb0ELb0ELb1EEEEEEEEEvNT_6ParamsE:
[----:B------:R-:W-:Y:S01]  /*0000*/  LDC R1, c[0x0][0x37c] ;  /* 0x0000df00ff017b82 */ /* 0x000fe20000000800 */
[----:B------:R-:W-:Y:S05]  /*0010*/  EXIT ;  /* 0x000000000000794d */ /* 0x000fea0003800000 */
.L_x_7:
        /* <DEDUP_REMOVED lines=14> */
.L_x_25:


//--------------------- .text._ZN7cutlass13device_kernelIN5flash11enable_sm90INS1_16FlashAttnFwdSm90INS1_25CollectiveMainloopFwdSm90ILi2EN4cute5tupleIJNS5_1CILi1EEES8_S8_EEENS6_IJNS7_ILi64EEESA_SA_EEELi512ENS_6half_tEfNS_4arch4Sm90ELb0ELb1ELb1ELb1ELb0ELb0ELb0ELb0ELb0ELb0ELb0ELb0EEENS1_21CollectiveEpilogueFwdINS6_IJSA_NS7_ILi512EEESA_EEES9_SC_SE_Li256ELb1ELb0ELb0ELb0EEENS1_36VarlenDynamicPersistentTileSchedulerILi64ELi64ELi256ELi32ELb0ELb0ELb1ELb1ELb0ELb1EEEEEEEEEvNT_6ParamsE --------------------------
	.section	.text._ZN7cutlass13device_kernelIN5flash11enable_sm90INS1_16FlashAttnFwdSm90INS1_25CollectiveMainloopFwdSm90ILi2EN4cute5tupleIJNS5_1CILi1EEES8_S8_EEENS6_IJNS7_ILi64EEESA_SA_EEELi512ENS_6half_tEfNS_4arch4Sm90ELb0ELb1ELb1ELb1ELb0ELb0ELb0ELb0ELb0ELb0ELb0ELb0EEENS1_21CollectiveEpilogueFwdINS6_IJSA_NS7_ILi512EEESA_EEES9_SC_SE_Li256ELb1ELb0ELb0ELb0EEENS1_36VarlenDynamicPersistentTileSchedulerILi64ELi64ELi256ELi32ELb0ELb0ELb1ELb1ELb0ELb1EEEEEEEEEvNT_6ParamsE,"ax",@progbits
	.align	128
.text._ZN7cutlass13device_kernelIN5flash11enable_sm90INS1_16FlashAttnFwdSm90INS1_25CollectiveMainloopFwdSm90ILi2EN4cute5tupleIJNS5_1CILi1EEES8_S8_EEENS6_IJNS7_ILi64EEESA_SA_EEELi512ENS_6half_tEfNS_4arch4Sm90ELb0ELb1ELb1ELb1ELb0ELb0ELb0ELb0ELb0ELb0ELb0ELb0EEENS1_21CollectiveEpilogueFwdINS6_IJSA_NS7_ILi512EEESA_EEES9_SC_SE_Li256ELb1ELb0ELb0ELb0EEENS1_36VarlenDynamicPersistentTileSchedulerILi64ELi64ELi256ELi32ELb0ELb0ELb1ELb1ELb0ELb1EEEEEEEEEvNT_6ParamsE:
        .type           _ZN7cutlass13device_kernelIN5flash11enable_sm90INS1_16FlashAttnFwdSm90INS1_25CollectiveMainloopFwdSm90ILi2EN4cute5tupleIJNS5_1CILi1EEES8_S8_EEENS6_IJNS7_ILi64EEESA_SA_EEELi512ENS_6half_tEfNS_4arch4Sm90ELb0ELb1ELb1ELb1ELb0ELb0ELb0ELb0ELb0ELb0ELb0ELb0EEENS1_21CollectiveEpilogueFwdINS6_IJSA_NS7_ILi512EEESA_EEES9_SC_SE_Li256ELb1ELb0ELb0ELb0EEENS1_36VarlenDynamicPersistentTileSchedulerILi64ELi64ELi256ELi32ELb0ELb0ELb1ELb1ELb0ELb1EEEEEEEEEvNT_6ParamsE,@function
        .size           _ZN7cutlass13device_kernelIN5flash11enable_sm90INS1_16FlashAttnFwdSm90INS1_25CollectiveMainloopFwdSm90ILi2EN4cute5tupleIJNS5_1CILi1EEES8_S8_EEENS6_IJNS7_ILi64EEESA_SA_EEELi512ENS_6half_tEfNS_4arch4Sm90ELb0ELb1ELb1ELb1ELb0ELb0ELb0ELb0ELb0ELb0ELb0ELb0EEENS1_21CollectiveEpilogueFwdINS6_IJSA_NS7_ILi512EEESA_EEES9_SC_SE_Li256ELb1ELb0ELb0ELb0EEENS1_36VarlenDynamicPersistentTileSchedulerILi64ELi64ELi256ELi32ELb0ELb0ELb1ELb1ELb0ELb1EEEEEEEEEvNT_6ParamsE,(.L_x_26 - _ZN7cutlass13device_kernelIN5flash11enable_sm90INS1_16FlashAttnFwdSm90INS1_25CollectiveMainloopFwdSm90ILi2EN4cute5tupleIJNS5_1CILi1EEES8_S8_EEENS6_IJNS7_ILi64EEESA_SA_EEELi512ENS_6half_tEfNS_4arch4Sm90ELb0ELb1ELb1ELb1ELb0ELb0ELb0ELb0ELb0ELb0ELb0ELb0EEENS1_21CollectiveEpilogueFwdINS6_IJSA_NS7_ILi512EEESA_EEES9_SC_SE_Li256ELb1ELb0ELb0ELb0EEENS1_36VarlenDynamicPersistentTileSchedulerILi64ELi64ELi256ELi32ELb0ELb0ELb1ELb1ELb0ELb1EEEEEEEEEvNT_6ParamsE)
        .other          _ZN7cutlass13device_kernelIN5flash11enable_sm90INS1_16FlashAttnFwdSm90INS1_25CollectiveMainloopFwdSm90ILi2EN4cute5tupleIJNS5_1CILi1EEES8_S8_EEENS6_IJNS7_ILi64EEESA_SA_EEELi512ENS_6half_tEfNS_4arch4Sm90ELb0ELb1ELb1ELb1ELb0ELb0ELb0ELb0ELb0ELb0ELb0ELb0EEENS1_21CollectiveEpilogueFwdINS6_IJSA_NS7_ILi512EEESA_EEES9_SC_SE_Li256ELb1ELb0ELb0ELb0EEENS1_36VarlenDynamicPersistentTileSchedulerILi64ELi64ELi256ELi32ELb0ELb0ELb1ELb1ELb0ELb1EEEEEEEEEvNT_6ParamsE,@"STO_CUDA_ENTRY STV_DEFAULT"
_ZN7cutlass13device_kernelIN5flash11enable_sm90INS1_16FlashAttnFwdSm90INS1_25CollectiveMainloopFwdSm90ILi2EN4cute5tupleIJNS5_1CILi1EEES8_S8_EEENS6_IJNS7_ILi64EEESA_SA_EEELi512ENS_6half_tEfNS_4arch4Sm90ELb0ELb1ELb1ELb1ELb0ELb0ELb0ELb0ELb0ELb0ELb0ELb0EEENS1_21CollectiveEpilogueFwdINS6_IJSA_NS7_ILi512EEESA_EEES9_SC_SE_Li256ELb1ELb0ELb0ELb0EEENS1_36VarlenDynamicPersistentTileSchedulerILi64ELi64ELi256ELi32ELb0ELb0ELb1ELb1ELb0ELb1EEEEEEEEEvNT_6ParamsE:
[----:B------:R-:W-:Y:S01]  /*0000*/  LDC R1, c[0x0][0x37c] ;  /* 0x0000df00ff017b82 */ /* 0x000fe20000000800 */
[----:B------:R-:W-:Y:S05]  /*0010*/  EXIT ;  /* 0x000000000000794d */ /* 0x000fea0003800000 */
.L_x_8:
        /* <DEDUP_REMOVED lines=14> */
.L_x_26:


//--------------------- .text._ZN7cutlass13device_kernelIN5flash11enable_sm90INS1_16FlashAttnFwdSm90INS1_25CollectiveMainloopFwdSm90ILi2EN4cute5tupleIJNS5_1CILi1EEES8_S8_EEENS6_IJNS7_ILi64EEESA_SA_EEELi512ENS_6half_tEfNS_4arch4Sm90ELb0ELb1ELb1ELb1ELb0ELb1ELb0ELb0ELb0ELb0ELb0ELb0EEENS1_21CollectiveEpilogueFwdINS6_IJSA_NS7_ILi512EEESA_EEES9_SC_SE_Li256ELb1ELb0ELb0ELb0EEENS1_36VarlenDynamicPersistentTileSchedulerILi64ELi64ELi256ELi32ELb0ELb0ELb1ELb1ELb0ELb1EEEEEEEEEvNT_6ParamsE --------------------------
	.section	.text._ZN7cutlass13device_kernelIN5flash11enable_sm90INS1_16FlashAttnFwdSm90INS1_25CollectiveMainloopFwdSm90ILi2EN4cute5tupleIJNS5_1CILi1EEES8_S8_EEENS6_IJNS7_ILi64EEESA_SA_EEELi512ENS_6half_tEfNS_4arch4Sm90ELb0ELb1ELb1ELb1ELb0ELb1ELb0ELb0ELb0ELb0ELb0ELb0EEENS1_21CollectiveEpilogueFwdINS6_IJSA_NS7_ILi512EEESA_EEES9_SC_SE_Li256ELb1ELb0ELb0ELb0EEENS1_36VarlenDynamicPersistentTileSchedulerILi64ELi64ELi256ELi32ELb0ELb0ELb1ELb1ELb0ELb1EEEEEEEEEvNT_6ParamsE,"ax",@progbits
	.align	128
.text._ZN7cutlass13device_kernelIN5flash11enable_sm90INS1_16FlashAttnFwdSm90INS1_25CollectiveMainloopFwdSm90ILi2EN4cute5tupleIJNS5_1CILi1EEES8_S8_EEENS6_IJNS7_ILi64EEESA_SA_EEELi512ENS_6half_tEfNS_4arch4Sm90ELb0ELb1ELb1ELb1ELb0ELb1ELb0ELb0ELb0ELb0ELb0ELb0EEENS1_21CollectiveEpilogueFwdINS6_IJSA_NS7_ILi512EEESA_EEES9_SC_SE_Li256ELb1ELb0ELb0ELb0EEENS1_36VarlenDynamicPersistentTileSchedulerILi64ELi64ELi256ELi32ELb0ELb0ELb1ELb1ELb0ELb1EEEEEEEEEvNT_6ParamsE:
        .type           _ZN7cutlass13device_kernelIN5flash11enable_sm90INS1_16FlashAttnFwdSm90INS1_25CollectiveMainloopFwdSm90ILi2EN4cute5tupleIJNS5_1CILi1EEES8_S8_EEENS6_IJNS7_ILi64EEESA_SA_EEELi512ENS_6half_tEfNS_4arch4Sm90ELb0ELb1ELb1ELb1ELb0ELb1ELb0ELb0ELb0ELb0ELb0ELb0EEENS1_21CollectiveEpilogueFwdINS6_IJSA_NS7_ILi512EEESA_EEES9_SC_SE_Li256ELb1ELb0ELb0ELb0EEENS1_36VarlenDynamicPersistentTileSchedulerILi64ELi64ELi256ELi32ELb0ELb0ELb1ELb1ELb0ELb1EEEEEEEEEvNT_6ParamsE,@function
        .size           _ZN7cutlass13device_kernelIN5flash11enable_sm90INS1_16FlashAttnFwdSm90INS1_25CollectiveMainloopFwdSm90ILi2EN4cute5tupleIJNS5_1CILi1EEES8_S8_EEENS6_IJNS7_ILi64EEESA_SA_EEELi512ENS_6half_tEfNS_4arch4Sm90ELb0ELb1ELb1ELb1ELb0ELb1ELb0ELb0ELb0ELb0ELb0ELb0EEENS1_21CollectiveEpilogueFwdINS6_IJSA_NS7_ILi512EEESA_EEES9_SC_SE_Li256ELb1ELb0ELb0ELb0EEENS1_36VarlenDynamicPersistentTileSchedulerILi64ELi64ELi256ELi32ELb0ELb0ELb1ELb1ELb0ELb1EEEEEEEEEvNT_6ParamsE,(.L_x_27 - _ZN7cutlass13device_kernelIN5flash11enable_sm90INS1_16FlashAttnFwdSm90INS1_25CollectiveMainloopFwdSm90ILi2EN4cute5tupleIJNS5_1CILi1EEES8_S8_EEENS6_IJNS7_ILi64EEESA_SA_EEELi512ENS_6half_tEfNS_4arch4Sm90ELb0ELb1ELb1ELb1ELb0ELb1ELb0ELb0ELb0ELb0ELb0ELb0EEENS1_21CollectiveEpilogueFwdINS6_IJSA_NS7_ILi512EEESA_EEES9_SC_SE_Li256ELb1ELb0ELb0ELb0EEENS1_36VarlenDynamicPersistentTileSchedulerILi64ELi64ELi256ELi32ELb0ELb0ELb1ELb1ELb0ELb1EEEEEEEEEvNT_6ParamsE)
        .other          _ZN7cutlass13device_kernelIN5flash11enable_sm90INS1_16FlashAttnFwdSm90INS1_25CollectiveMainloopFwdSm90ILi2EN4cute5tupleIJNS5_1CILi1EEES8_S8_EEENS6_IJNS7_ILi64EEESA_SA_EEELi512ENS_6half_tEfNS_4arch4Sm90ELb0ELb1ELb1ELb1ELb0ELb1ELb0ELb0ELb0ELb0ELb0ELb0EEENS1_21CollectiveEpilogueFwdINS6_IJSA_NS7_ILi512EEESA_EEES9_SC_SE_Li256ELb1ELb0ELb0ELb0EEENS1_36VarlenDynamicPersistentTileSchedulerILi64ELi64ELi256ELi32ELb0ELb0ELb1ELb1ELb0ELb1EEEEEEEEEvNT_6ParamsE,@"STO_CUDA_ENTRY STV_DEFAULT"
_ZN7cutlass13device_kernelIN5flash11enable_sm90INS1_16FlashAttnFwdSm90INS1_25CollectiveMainloopFwdSm90ILi2EN4cute5tupleIJNS5_1CILi1EEES8_S8_EEENS6_IJNS7_ILi64EEESA_SA_EEELi512ENS_6half_tEfNS_4arch4Sm90ELb0ELb1ELb1ELb1ELb0ELb1ELb0ELb0ELb0ELb0ELb0ELb0EEENS1_21CollectiveEpilogueFwdINS6_IJSA_NS7_ILi512EEESA_EEES9_SC_SE_Li256ELb1ELb0ELb0ELb0EEENS1_36VarlenDynamicPersistentTileSchedulerILi64ELi64ELi256ELi32ELb0ELb0ELb1ELb1ELb0ELb1EEEEEEEEEvNT_6ParamsE:
[----:B------:R-:W-:Y:S01]  /*0000*/  LDC R1, c[0x0][0x37c] ;  /* 0x0000df00ff017b82 */ /* 0x000fe20000000800 */
[----:B------:R-:W-:Y:S05]  /*0010*/  EXIT ;  /* 0x000000000000794d */ /* 0x000fea0003800000 */
.L_x_9:
        /* <DEDUP_REMOVED lines=14> */
.L_x_27:


//--------------------- .text._ZN7cutlass13device_kernelIN5flash11enable_sm90INS1_16FlashAttnFwdSm90INS1_25CollectiveMainloopFwdSm90ILi2EN4cute5tupleIJNS5_1CILi1EEES8_S8_EEENS6_IJNS7_ILi64EEESA_SA_EEELi512ENS_6half_tEfNS_4arch4Sm90ELb0ELb1ELb1ELb1ELb0ELb0ELb1ELb0ELb0ELb0ELb0ELb0EEENS1_21CollectiveEpilogueFwdINS6_IJSA_NS7_ILi512EEESA_EEES9_SC_SE_Li256ELb1ELb0ELb0ELb0EEENS1_36VarlenDynamicPersistentTileSchedulerILi64ELi64ELi256ELi32ELb0ELb0ELb1ELb1ELb0ELb1EEEEEEEEEvNT_6ParamsE --------------------------
	.section	.text._ZN7cutlass13device_kernelIN5flash11enable_sm90INS1_16FlashAttnFwdSm90INS1_25CollectiveMainloopFwdSm90ILi2EN4cute5tupleIJNS5_1CILi1EEES8_S8_EEENS6_IJNS7_ILi64EEESA_SA_EEELi512ENS_6half_tEfNS_4arch4Sm90ELb0ELb1ELb1ELb1ELb0ELb0ELb1ELb0ELb0ELb0ELb0ELb0EEENS1_21CollectiveEpilogueFwdINS6_IJSA_NS7_ILi512EEESA_EEES9_SC_SE_Li256ELb1ELb0ELb0ELb0EEENS1_36VarlenDynamicPersistentTileSchedulerILi64ELi64ELi256ELi32ELb0ELb0ELb1ELb1ELb0ELb1EEEEEEEEEvNT_6ParamsE,"ax",@progbits
	.align	128
.text._ZN7cutlass13device_kernelIN5flash11enable_sm90INS1_16FlashAttnFwdSm90INS1_25CollectiveMainloopFwdSm90ILi2EN4cute5tupleIJNS5_1CILi1EEES8_S8_EEENS6_IJNS7_ILi64EEESA_SA_EEELi512ENS_6half_tEfNS_4arch4Sm90ELb0ELb1ELb1ELb1ELb0ELb0ELb1ELb0ELb0ELb0ELb0ELb0EEENS1_21CollectiveEpilogueFwdINS6_IJSA_NS7_ILi512EEESA_EEES9_SC_SE_Li256ELb1ELb0ELb0ELb0EEENS1_36VarlenDynamicPersistentTileSchedulerILi64ELi64ELi256ELi32ELb0ELb0ELb1ELb1ELb0ELb1EEEEEEEEEvNT_6ParamsE:
        .type           _ZN7cutlass13device_kernelIN5flash11enable_sm90INS1_16FlashAttnFwdSm90INS1_25CollectiveMainloopFwdSm90ILi2EN4cute5tupleIJNS5_1CILi1EEES8_S8_EEENS6_IJNS7_ILi64EEESA_SA_EEELi512ENS_6half_tEfNS_4arch4Sm90ELb0ELb1ELb1ELb1ELb0ELb0ELb1ELb0ELb0ELb0ELb0ELb0EEENS1_21CollectiveEpilogueFwdINS6_IJSA_NS7_ILi512EEESA_EEES9_SC_SE_Li256ELb1ELb0ELb0ELb0EEENS1_36VarlenDynamicPersistentTileSchedulerILi64ELi64ELi256ELi32ELb0ELb0ELb1ELb1ELb0ELb1EEEEEEEEEvNT_6ParamsE,@function
        .size           _ZN7cutlass13device_kernelIN5flash11enable_sm90INS1_16FlashAttnFwdSm90INS1_25CollectiveMainloopFwdSm90ILi2EN4cute5tupleIJNS5_1CILi1EEES8_S8_EEENS6_IJNS7_ILi64EEESA_SA_EEELi512ENS_6half_tEfNS_4arch4Sm90ELb0ELb1ELb1ELb1ELb0ELb0ELb1ELb0ELb0ELb0ELb0ELb0EEENS1_21CollectiveEpilogueFwdINS6_IJSA_NS7_ILi512EEESA_EEES9_SC_SE_Li256ELb1ELb0ELb0ELb0EEENS1_36VarlenDynamicPersistentTileSchedulerILi64ELi64ELi256ELi32ELb0ELb0ELb1ELb1ELb0ELb1EEEEEEEEEvNT_6ParamsE,(.L_x_28 - _ZN7cutlass13device_kernelIN5flash11enable_sm90INS1_16FlashAttnFwdSm90INS1_25CollectiveMainloopFwdSm90ILi2EN4cute5tupleIJNS5_1CILi1EEES8_S8_EEENS6_IJNS7_ILi64EEESA_SA_EEELi512ENS_6half_tEfNS_4arch4Sm90ELb0ELb1ELb1ELb1ELb0ELb0ELb1ELb0ELb0ELb0ELb0ELb0EEENS1_21CollectiveEpilogueFwdINS6_IJSA_NS7_ILi512EEESA_EEES9_SC_SE_Li256ELb1ELb0ELb0ELb0EEENS1_36VarlenDynamicPersistentTileSchedulerILi64ELi64ELi256ELi32ELb0ELb0ELb1ELb1ELb0ELb1EEEEEEEEEvNT_6ParamsE)
        .other          _ZN7cutlass13device_kernelIN5flash11enable_sm90INS1_16FlashAttnFwdSm90INS1_25CollectiveMainloopFwdSm90ILi2EN4cute5tupleIJNS5_1CILi1EEES8_S8_EEENS6_IJNS7_ILi64EEESA_SA_EEELi512ENS_6half_tEfNS_4arch4Sm90ELb0ELb1ELb1ELb1ELb0ELb0ELb1ELb0ELb0ELb0ELb0ELb0EEENS1_21CollectiveEpilogueFwdINS6_IJSA_NS7_ILi512EEESA_EEES9_SC_SE_Li256ELb1ELb0ELb0ELb0EEENS1_36VarlenDynamicPersistentTileSchedulerILi64ELi64ELi256ELi32ELb0ELb0ELb1ELb1ELb0ELb1EEEEEEEEEvNT_6ParamsE,@"STO_CUDA_ENTRY STV_DEFAULT"
_ZN7cutlass13device_kernelIN5flash11enable_sm90INS1_16FlashAttnFwdSm90INS1_25CollectiveMainloopFwdSm90ILi2EN4cute5tupleIJNS5_1CILi1EEES8_S8_EEENS6_IJNS7_ILi64EEESA_SA_EEELi512ENS_6half_tEfNS_4arch4Sm90ELb0ELb1ELb1ELb1ELb0ELb0ELb1ELb0ELb0ELb0ELb0ELb0EEENS1_21CollectiveEpilogueFwdINS6_IJSA_NS7_ILi512EEESA_EEES9_SC_SE_Li256ELb1ELb0ELb0ELb0EEENS1_36VarlenDynamicPersistentTileSchedulerILi64ELi64ELi256ELi32ELb0ELb0ELb1ELb1ELb0ELb1EEEEEEEEEvNT_6ParamsE:
[----:B------:R-:W-:Y:S01]  /*0000*/  LDC R1, c[0x0][0x37c] ;  /* 0x0000df00ff017b82 */ /* 0x000fe20000000800 */
[----:B------:R-:W-:Y:S05]  /*0010*/  EXIT ;  /* 0x000000000000794d */ /* 0x000fea0003800000 */
.L_x_10:
        /* <DEDUP_REMOVED lines=14> */
.L_x_28:


//--------------------- .text._ZN7cutlass13device_kernelIN5flash11enable_sm90INS1_16FlashAttnFwdSm90INS1_25CollectiveMainloopFwdSm90ILi2EN4cute5tupleIJNS5_1CILi1EEES8_S8_EEENS6_IJNS7_ILi64EEESA_SA_EEELi512ENS_6half_tEfNS_4arch4Sm90ELb0ELb1ELb1ELb1ELb0ELb1ELb1ELb0ELb0ELb0ELb0ELb0EEENS1_21CollectiveEpilogueFwdINS6_IJSA_NS7_ILi512EEESA_EEES9_SC_SE_Li256ELb1ELb0ELb0ELb0EEENS1_36VarlenDynamicPersistentTileSchedulerILi64ELi64ELi256ELi32ELb0ELb0ELb1ELb1ELb0ELb1EEEEEEEEEvNT_6ParamsE --------------------------
	.section	.text._ZN7cutlass13device_kernelIN5flash11enable_sm90INS1_16FlashAttnFwdSm90INS1_25CollectiveMainloopFwdSm90ILi2EN4cute5tupleIJNS5_1CILi1EEES8_S8_EEENS6_IJNS7_ILi64EEESA_SA_EEELi512ENS_6half_tEfNS_4arch4Sm90ELb0ELb1ELb1ELb1ELb0ELb1ELb1ELb0ELb0ELb0ELb0ELb0EEENS1_21CollectiveEpilogueFwdINS6_IJSA_NS7_ILi512EEESA_EEES9_SC_SE_Li256ELb1ELb0ELb0ELb0EEENS1_36VarlenDynamicPersistentTileSchedulerILi64ELi64ELi256ELi32ELb0ELb0ELb1ELb1ELb0ELb1EEEEEEEEEvNT_6ParamsE,"ax",@progbits
	.align	128
.text._ZN7cutlass13device_kernelIN5flash11enable_sm90INS1_16FlashAttnFwdSm90INS1_25CollectiveMainloopFwdSm90ILi2EN4cute5tupleIJNS5_1CILi1EEES8_S8_EEENS6_IJNS7_ILi64EEESA_SA_EEELi512ENS_6half_tEfNS_4arch4Sm90ELb0ELb1ELb1ELb1ELb0ELb1ELb1ELb0ELb0ELb0ELb0ELb0EEENS1_21CollectiveEpilogueFwdINS6_IJSA_NS7_ILi512EEESA_EEES9_SC_SE_Li256ELb1ELb0ELb0ELb0EEENS1_36VarlenDynamicPersistentTileSchedulerILi64ELi64ELi256ELi32ELb0ELb0ELb1ELb1ELb0ELb1EEEEEEEEEvNT_6ParamsE:
        .type           _ZN7cutlass13device_kernelIN5flash11enable_sm90INS1_16FlashAttnFwdSm90INS1_25CollectiveMainloopFwdSm90ILi2EN4cute5tupleIJNS5_1CILi1EEES8_S8_EEENS6_IJNS7_ILi64EEESA_SA_EEELi512ENS_6half_tEfNS_4arch4Sm90ELb0ELb1ELb1ELb1ELb0ELb1ELb1ELb0ELb0ELb0ELb0ELb0EEENS1_21CollectiveEpilogueFwdINS6_IJSA_NS7_ILi512EEESA_EEES9_SC_SE_Li256ELb1ELb0ELb0ELb0EEENS1_36VarlenDynamicPersistentTileSchedulerILi64ELi64ELi256ELi32ELb0ELb0ELb1ELb1ELb0ELb1EEEEEEEEEvNT_6ParamsE,@function
        .size           _ZN7cutlass13device_kernelIN5flash11enable_sm90INS1_16FlashAttnFwdSm90INS1_25CollectiveMainloopFwdSm90ILi2EN4cute5tupleIJNS5_1CILi1EEES8_S8_EEENS6_IJNS7_ILi64EEESA_SA_EEELi512ENS_6half_tEfNS_4arch4Sm90ELb0ELb1ELb1ELb1ELb0ELb1ELb1ELb0ELb0ELb0ELb0ELb0EEENS1_21CollectiveEpilogueFwdINS6_IJSA_NS7_ILi512EEESA_EEES9_SC_SE_Li256ELb1ELb0ELb0ELb0EEENS1_36VarlenDynamicPersistentTileSchedulerILi64ELi64ELi256ELi32ELb0ELb0ELb1ELb1ELb0ELb1EEEEEEEEEvNT_6ParamsE,(.L_x_29 - _ZN7cutlass13device_kernelIN5flash11enable_sm90INS1_16FlashAttnFwdSm90INS1_25CollectiveMainloopFwdSm90ILi2EN4cute5tupleIJNS5_1CILi1EEES8_S8_EEENS6_IJNS7_ILi64EEESA_SA_EEELi512ENS_6half_tEfNS_4arch4Sm90ELb0ELb1ELb1ELb1ELb0ELb1ELb1ELb0ELb0ELb0ELb0ELb0EEENS1_21CollectiveEpilogueFwdINS6_IJSA_NS7_ILi512EEESA_EEES9_SC_SE_Li256ELb1ELb0ELb0ELb0EEENS1_36VarlenDynamicPersistentTileSchedulerILi64ELi64ELi256ELi32ELb0ELb0ELb1ELb1ELb0ELb1EEEEEEEEEvNT_6ParamsE)
        .other          _ZN7cutlass13device_kernelIN5flash11enable_sm90INS1_16FlashAttnFwdSm90INS1_25CollectiveMainloopFwdSm90ILi2EN4cute5tupleIJNS5_1CILi1EEES8_S8_EEENS6_IJNS7_ILi64EEESA_SA_EEELi512ENS_6half_tEfNS_4arch4Sm90ELb0ELb1ELb1ELb1ELb0ELb1ELb1ELb0ELb0ELb0ELb0ELb0EEENS1_21CollectiveEpilogueFwdINS6_IJSA_NS7_ILi512EEESA_EEES9_SC_SE_Li256ELb1ELb0ELb0ELb0EEENS1_36VarlenDynamicPersistentTileSchedulerILi64ELi64ELi256ELi32ELb0ELb0ELb1ELb1ELb0ELb1EEEEEEEEEvNT_6ParamsE,@"STO_CUDA_ENTRY STV_DEFAULT"
_ZN7cutlass13device_kernelIN5flash11enable_sm90INS1_16FlashAttnFwdSm90INS1_25CollectiveMainloopFwdSm90ILi2EN4cute5tupleIJNS5_1CILi1EEES8_S8_EEENS6_IJNS7_ILi64EEESA_SA_EEELi512ENS_6half_tEfNS_4arch4Sm90ELb0ELb1ELb1ELb1ELb0ELb1ELb1ELb0ELb0ELb0ELb0ELb0EEENS1_21CollectiveEpilogueFwdINS6_IJSA_NS7_ILi512EEESA_EEES9_SC_SE_Li256ELb1ELb0ELb0ELb0EEENS1_36VarlenDynamicPersistentTileSchedulerILi64ELi64ELi256ELi32ELb0ELb0ELb1ELb1ELb0ELb1EEEEEEEEEvNT_6ParamsE:
[----:B------:R-:W-:Y:S01]  /*0000*/  LDC R1, c[0x0][0x37c] ;  /* 0x0000df00ff017b82 */ /* 0x000fe20000000800 */
[----:B------:R-:W-:Y:S05]  /*0010*/  EXIT ;  /* 0x000000000000794d */ /* 0x000fea0003800000 */
.L_x_11:
        /* <DEDUP_REMOVED lines=14> */
.L_x_29:


//--------------------- .text._ZN7cutlass13device_kernelIN5flash11enable_sm90INS1_16FlashAttnFwdSm90INS1_25CollectiveMainloopFwdSm90ILi2EN4cute5tupleIJNS5_1CILi1EEES8_S8_EEENS6_IJNS7_ILi64EEESA_SA_EEELi512ENS_6half_tEfNS_4arch4Sm90ELb1ELb0ELb1ELb0ELb0ELb0ELb0ELb0ELb0ELb0ELb0ELb0EEENS1_21CollectiveEpilogueFwdINS6_IJSA_NS7_ILi512EEESA_EEES9_SC_SE_Li256ELb0ELb0ELb0ELb0EEENS1_30DynamicPersistentTileSchedulerILi256ELi32ELb0ELb0ELb1EEEEEEEEEvNT_6ParamsE --------------------------
	.section	.text._ZN7cutlass13device_kernelIN5flash11enable_sm90INS1_16FlashAttnFwdSm90INS1_25CollectiveMainloopFwdSm90ILi2EN4cute5tupleIJNS5_1CILi1EEES8_S8_EEENS6_IJNS7_ILi64EEESA_SA_EEELi512ENS_6half_tEfNS_4arch4Sm90ELb1ELb0ELb1ELb0ELb0ELb0ELb0ELb0ELb0ELb0ELb0ELb0EEENS1_21CollectiveEpilogueFwdINS6_IJSA_NS7_ILi512EEESA_EEES9_SC_SE_Li256ELb0ELb0ELb0ELb0EEENS1_30DynamicPersistentTileSchedulerILi256ELi32ELb0ELb0ELb1EEEEEEEEEvNT_6ParamsE,"ax",@progbits
	.align	128
.text._ZN7cutlass13device_kernelIN5flash11enable_sm90INS1_16FlashAttnFwdSm90INS1_25CollectiveMainloopFwdSm90ILi2EN4cute5tupleIJNS5_1CILi1EEES8_S8_EEENS6_IJNS7_ILi64EEESA_SA_EEELi512ENS_6half_tEfNS_4arch4Sm90ELb1ELb0ELb1ELb0ELb0ELb0ELb0ELb0ELb0ELb0ELb0ELb0EEENS1_21CollectiveEpilogueFwdINS6_IJSA_NS7_ILi512EEESA_EEES9_SC_SE_Li256ELb0ELb0ELb0ELb0EEENS1_30DynamicPersistentTileSchedulerILi256ELi32ELb0ELb0ELb1EEEEEEEEEvNT_6ParamsE:
        .type           _ZN7cutlass13device_kernelIN5flash11enable_sm90INS1_16FlashAttnFwdSm90INS1_25CollectiveMainloopFwdSm90ILi2EN4cute5tupleIJNS5_1CILi1EEES8_S8_EEENS6_IJNS7_ILi64EEESA_SA_EEELi512ENS_6half_tEfNS_4arch4Sm90ELb1ELb0ELb1ELb0ELb0ELb0ELb0ELb0ELb0ELb0ELb0ELb0EEENS1_21CollectiveEpilogueFwdINS6_IJSA_NS7_ILi512EEESA_EEES9_SC_SE_Li256ELb0ELb0ELb0ELb0EEENS1_30DynamicPersistentTileSchedulerILi256ELi32ELb0ELb0ELb1EEEEEEEEEvNT_6ParamsE,@function
        .size           _ZN7cutlass13device_kernelIN5flash11enable_sm90INS1_16FlashAttnFwdSm90INS1_25CollectiveMainloopFwdSm90ILi2EN4cute5tupleIJNS5_1CILi1EEES8_S8_EEENS6_IJNS7_ILi64EEESA_SA_EEELi512ENS_6half_tEfNS_4arch4Sm90ELb1ELb0ELb1ELb0ELb0ELb0ELb0ELb0ELb0ELb0ELb0ELb0EEENS1_21CollectiveEpilogueFwdINS6_IJSA_NS7_ILi512EEESA_EEES9_SC_SE_Li256ELb0ELb0ELb0ELb0EEENS1_30DynamicPersistentTileSchedulerILi256ELi32ELb0ELb0ELb1EEEEEEEEEvNT_6ParamsE,(.L_x_30 - _ZN7cutlass13device_kernelIN5flash11enable_sm90INS1_16FlashAttnFwdSm90INS1_25CollectiveMainloopFwdSm90ILi2EN4cute5tupleIJNS5_1CILi1EEES8_S8_EEENS6_IJNS7_ILi64EEESA_SA_EEELi512ENS_6half_tEfNS_4arch4Sm90ELb1ELb0ELb1ELb0ELb0ELb0ELb0ELb0ELb0ELb0ELb0ELb0EEENS1_21CollectiveEpilogueFwdINS6_IJSA_NS7_ILi512EEESA_EEES9_SC_SE_Li256ELb0ELb0ELb0ELb0EEENS1_30DynamicPersistentTileSchedulerILi256ELi32ELb0ELb0ELb1EEEEEEEEEvNT_6ParamsE)
        .other          _ZN7cutlass13device_kernelIN5flash11enable_sm90INS1_16FlashAttnFwdSm90INS1_25CollectiveMainloopFwdSm90ILi2EN4cute5tupleIJNS5_1CILi1EEES8_S8_EEENS6_IJNS7_ILi64EEESA_SA_EEELi512ENS_6half_tEfNS_4arch4Sm90ELb1ELb0ELb1ELb0ELb0ELb0ELb0ELb0ELb0ELb0ELb0ELb0EEENS1_21CollectiveEpilogueFwdINS6_IJSA_NS7_ILi512EEESA_EEES9_SC_SE_Li256ELb0ELb0ELb0ELb0EEENS1_30DynamicPersistentTileSchedulerILi256ELi32ELb0ELb0ELb1EEEEEEEEEvNT_6ParamsE,@"STO_CUDA_ENTRY STV_DEFAULT"
_ZN7cutlass13device_kernelIN5flash11enable_sm90INS1_16FlashAttnFwdSm90INS1_25CollectiveMainloopFwdSm90ILi2EN4cute5tupleIJNS5_1CILi1EEES8_S8_EEENS6_IJNS7_ILi64EEESA_SA_EEELi512ENS_6half_tEfNS_4arch4Sm90ELb1ELb0ELb1ELb0ELb0ELb0ELb0ELb0ELb0ELb0ELb0ELb0EEENS1_21CollectiveEpilogueFwdINS6_IJSA_NS7_ILi512EEESA_EEES9_SC_SE_Li256ELb0ELb0ELb0ELb0EEENS1_30DynamicPersistentTileSchedulerILi256ELi32ELb0ELb0ELb1EEEEEEEEEvNT_6ParamsE:
[----:B------:R-:W-:Y:S01]  /*0000*/  LDC R1, c[0x0][0x37c] ;  /* 0x0000df00ff017b82 */ /* 0x000fe20000000800 */
[----:B------:R-:W-:Y:S05]  /*0010*/  EXIT ;  /* 0x000000000000794d */ /* 0x000fea0003800000 */
.L_x_12:
        /* <DEDUP_REMOVED lines=14> */
.L_x_30:


//--------------------- .text._ZN7cutlass13device_kernelIN5flash11enable_sm90INS1_16FlashAttnFwdSm90INS1_25CollectiveMainloopFwdSm90ILi2EN4cute5tupleIJNS5_1CILi1EEES8_S8_EEENS6_IJNS7_ILi64EEESA_SA_EEELi512ENS_6half_tEfNS_4arch4Sm90ELb1ELb0ELb1ELb0ELb0ELb0ELb1ELb0ELb0ELb0ELb0ELb0EEENS1_21CollectiveEpilogueFwdINS6_IJSA_NS7_ILi512EEESA_EEES9_SC_SE_Li256ELb0ELb0ELb0ELb0EEENS1_30DynamicPersistentTileSchedulerILi256ELi32ELb0ELb0ELb1EEEEEEEEEvNT_6ParamsE --------------------------
	.section	.text._ZN7cutlass13device_kernelIN5flash11enable_sm90INS1_16FlashAttnFwdSm90INS1_25CollectiveMainloopFwdSm90ILi2EN4cute5tupleIJNS5_1CILi1EEES8_S8_EEENS6_IJNS7_ILi64EEESA_SA_EEELi512ENS_6half_tEfNS_4arch4Sm90ELb1ELb0ELb1ELb0ELb0ELb0ELb1ELb0ELb0ELb0ELb0ELb0EEENS1_21CollectiveEpilogueFwdINS6_IJSA_NS7_ILi512EEESA_EEES9_SC_SE_Li256ELb0ELb0ELb0ELb0EEENS1_30DynamicPersistentTileSchedulerILi256ELi32ELb0ELb0ELb1EEEEEEEEEvNT_6ParamsE,"ax",@progbits
	.align	128
.text._ZN7cutlass13device_kernelIN5flash11enable_sm90INS1_16FlashAttnFwdSm90INS1_25CollectiveMainloopFwdSm90ILi2EN4cute5tupleIJNS5_1CILi1EEES8_S8_EEENS6_IJNS7_ILi64EEESA_SA_EEELi512ENS_6half_tEfNS_4arch4Sm90ELb1ELb0ELb1ELb0ELb0ELb0ELb1ELb0ELb0ELb0ELb0ELb0EEENS1_21CollectiveEpilogueFwdINS6_IJSA_NS7_ILi512EEESA_EEES9_SC_SE_Li256ELb0ELb0ELb0ELb0EEENS1_30DynamicPersistentTileSchedulerILi256ELi32ELb0ELb0ELb1EEEEEEEEEvNT_6ParamsE:
        .type           _ZN7cutlass13device_kernelIN5flash11enable_sm90INS1_16FlashAttnFwdSm90INS1_25CollectiveMainloopFwdSm90ILi2EN4cute5tupleIJNS5_1CILi1EEES8_S8_EEENS6_IJNS7_ILi64EEESA_SA_EEELi512ENS_6half_tEfNS_4arch4Sm90ELb1ELb0ELb1ELb0ELb0ELb0ELb1ELb0ELb0ELb0ELb0ELb0EEENS1_21CollectiveEpilogueFwdINS6_IJSA_NS7_ILi512EEESA_EEES9_SC_SE_Li256ELb0ELb0ELb0ELb0EEENS1_30DynamicPersistentTileSchedulerILi256ELi32ELb0ELb0ELb1EEEEEEEEEvNT_6ParamsE,@function
        .size           _ZN7cutlass13device_kernelIN5flash11enable_sm90INS1_16FlashAttnFwdSm90INS1_25CollectiveMainloopFwdSm90ILi2EN4cute5tupleIJNS5_1CILi1EEES8_S8_EEENS6_IJNS7_ILi64EEESA_SA_EEELi512ENS_6half_tEfNS_4arch4Sm90ELb1ELb0ELb1ELb0ELb0ELb0ELb1ELb0ELb0ELb0ELb0ELb0EEENS1_21CollectiveEpilogueFwdINS6_IJSA_NS7_ILi512EEESA_EEES9_SC_SE_Li256ELb0ELb0ELb0ELb0EEENS1_30DynamicPersistentTileSchedulerILi256ELi32ELb0ELb0ELb1EEEEEEEEEvNT_6ParamsE,(.L_x_31 - _ZN7cutlass13device_kernelIN5flash11enable_sm90INS1_16FlashAttnFwdSm90INS1_25CollectiveMainloopFwdSm90ILi2EN4cute5tupleIJNS5_1CILi1EEES8_S8_EEENS6_IJNS7_ILi64EEESA_SA_EEELi512ENS_6half_tEfNS_4arch4Sm90ELb1ELb0ELb1ELb0ELb0ELb0ELb1ELb0ELb0ELb0ELb0ELb0EEENS1_21CollectiveEpilogueFwdINS6_IJSA_NS7_ILi512EEESA_EEES9_SC_SE_Li256ELb0ELb0ELb0ELb0EEENS1_30DynamicPersistentTileSchedulerILi256ELi32ELb0ELb0ELb1EEEEEEEEEvNT_6ParamsE)
        .other          _ZN7cutlass13device_kernelIN5flash11enable_sm90INS1_16FlashAttnFwdSm90INS1_25CollectiveMainloopFwdSm90ILi2EN4cute5tupleIJNS5_1CILi1EEES8_S8_EEENS6_IJNS7_ILi64EEESA_SA_EEELi512ENS_6half_tEfNS_4arch4Sm90ELb1ELb0ELb1ELb0ELb0ELb0ELb1ELb0ELb0ELb0ELb0ELb0EEENS1_21CollectiveEpilogueFwdINS6_IJSA_NS7_ILi512EEESA_EEES9_SC_SE_Li256ELb0ELb0ELb0ELb0EEENS1_30DynamicPersistentTileSchedulerILi256ELi32ELb0ELb0ELb1EEEEEEEEEvNT_6ParamsE,@"STO_CUDA_ENTRY STV_DEFAULT"
_ZN7cutlass13device_kernelIN5flash11enable_sm90INS1_16FlashAttnFwdSm90INS1_25CollectiveMainloopFwdSm90ILi2EN4cute5tupleIJNS5_1CILi1EEES8_S8_EEENS6_IJNS7_ILi64EEESA_SA_EEELi512ENS_6half_tEfNS_4arch4Sm90ELb1ELb0ELb1ELb0ELb0ELb0ELb1ELb0ELb0ELb0ELb0ELb0EEENS1_21CollectiveEpilogueFwdINS6_IJSA_NS7_ILi512EEESA_EEES9_SC_SE_Li256ELb0ELb0ELb0ELb0EEENS1_30DynamicPersistentTileSchedulerILi256ELi32ELb0ELb0ELb1EEEEEEEEEvNT_6ParamsE:
[----:B------:R-:W-:Y:S01]  /*0000*/  LDC R1, c[0x0][0x37c] ;  /* 0x0000df00ff017b82 */ /* 0x000fe20000000800 */
[----:B------:R-:W-:Y:S05]  /*0010*/  EXIT ;  /* 0x000000000000794d */ /* 0x000fea0003800000 */
.L_x_13:
        /* <DEDUP_REMOVED lines=14> */
.L_x_31:


//--------------------- .text._ZN7cutlass13device_kernelIN5flash11enable_sm90INS1_16FlashAttnFwdSm90INS1_25CollectiveMainloopFwdSm90ILi2EN4cute5tupleIJNS5_1CILi1EEES8_S8_EEENS6_IJNS7_ILi64EEESA_SA_EEELi512ENS_6half_tEfNS_4arch4Sm90ELb1ELb0ELb1ELb1ELb0ELb0ELb0ELb0ELb0ELb0ELb0ELb0EEENS1_21CollectiveEpilogueFwdINS6_IJSA_NS7_ILi512EEESA_EEES9_SC_SE_Li256ELb1ELb0ELb0ELb0EEENS1_36VarlenDynamicPersistentTileSchedulerILi64ELi64ELi256ELi32ELb0ELb0ELb1ELb1ELb1ELb1EEEEEEEEEvNT_6ParamsE --------------------------
	.section	.text._ZN7cutlass13device_kernelIN5flash11enable_sm90INS1_16FlashAttnFwdSm90INS1_25CollectiveMainloopFwdSm90ILi2EN4cute5tupleIJNS5_1CILi1EEES8_S8_EEENS6_IJNS7_ILi64EEESA_SA_EEELi512ENS_6half_tEfNS_4arch4Sm90ELb1ELb0ELb1ELb1ELb0ELb0ELb0ELb0ELb0ELb0ELb0ELb0EEENS1_21CollectiveEpilogueFwdINS6_IJSA_NS7_ILi512EEESA_EEES9_SC_SE_Li256ELb1ELb0ELb0ELb0EEENS1_36VarlenDynamicPersistentTileSchedulerILi64ELi64ELi256ELi32ELb0ELb0ELb1ELb1ELb1ELb1EEEEEEEEEvNT_6ParamsE,"ax",@progbits
	.align	128
.text._ZN7cutlass13device_kernelIN5flash11enable_sm90INS1_16FlashAttnFwdSm90INS1_25CollectiveMainloopFwdSm90ILi2EN4cute5tupleIJNS5_1CILi1EEES8_S8_EEENS6_IJNS7_ILi64EEESA_SA_EEELi512ENS_6half_tEfNS_4arch4Sm90ELb1ELb0ELb1ELb1ELb0ELb0ELb0ELb0ELb0ELb0ELb0ELb0EEENS1_21CollectiveEpilogueFwdINS6_IJSA_NS7_ILi512EEESA_EEES9_SC_SE_Li256ELb1ELb0ELb0ELb0EEENS1_36VarlenDynamicPersistentTileSchedulerILi64ELi64ELi256ELi32ELb0ELb0ELb1ELb1ELb1ELb1EEEEEEEEEvNT_6ParamsE:
        .type           _ZN7cutlass13device_kernelIN5flash11enable_sm90INS1_16FlashAttnFwdSm90INS1_25CollectiveMainloopFwdSm90ILi2EN4cute5tupleIJNS5_1CILi1EEES8_S8_EEENS6_IJNS7_ILi64EEESA_SA_EEELi512ENS_6half_tEfNS_4arch4Sm90ELb1ELb0ELb1ELb1ELb0ELb0ELb0ELb0ELb0ELb0ELb0ELb0EEENS1_21CollectiveEpilogueFwdINS6_IJSA_NS7_ILi512EEESA_EEES9_SC_SE_Li256ELb1ELb0ELb0ELb0EEENS1_36VarlenDynamicPersistentTileSchedulerILi64ELi64ELi256ELi32ELb0ELb0ELb1ELb1ELb1ELb1EEEEEEEEEvNT_6ParamsE,@function
        .size           _ZN7cutlass13device_kernelIN5flash11enable_sm90INS1_16FlashAttnFwdSm90INS1_25CollectiveMainloopFwdSm90ILi2EN4cute5tupleIJNS5_1CILi1EEES8_S8_EEENS6_IJNS7_ILi64EEESA_SA_EEELi512ENS_6half_tEfNS_4arch4Sm90ELb1ELb0ELb1ELb1ELb0ELb0ELb0ELb0ELb0ELb0ELb0ELb0EEENS1_21CollectiveEpilogueFwdINS6_IJSA_NS7_ILi512EEESA_EEES9_SC_SE_Li256ELb1ELb0ELb0ELb0EEENS1_36VarlenDynamicPersistentTileSchedulerILi64ELi64ELi256ELi32ELb0ELb0ELb1ELb1ELb1ELb1EEEEEEEEEvNT_6ParamsE,(.L_x_32 - _ZN7cutlass13device_kernelIN5flash11enable_sm90INS1_16FlashAttnFwdSm90INS1_25CollectiveMainloopFwdSm90ILi2EN4cute5tupleIJNS5_1CILi1EEES8_S8_EEENS6_IJNS7_ILi64EEESA_SA_EEELi512ENS_6half_tEfNS_4arch4Sm90ELb1ELb0ELb1ELb1ELb0ELb0ELb0ELb0ELb0ELb0ELb0ELb0EEENS1_21CollectiveEpilogueFwdINS6_IJSA_NS7_ILi512EEESA_EEES9_SC_SE_Li256ELb1ELb0ELb0ELb0EEENS1_36VarlenDynamicPersistentTileSchedulerILi64ELi64ELi256ELi32ELb0ELb0ELb1ELb1ELb1ELb1EEEEEEEEEvNT_6ParamsE)
        .other          _ZN7cutlass13device_kernelIN5flash11enable_sm90INS1_16FlashAttnFwdSm90INS1_25CollectiveMainloopFwdSm90ILi2EN4cute5tupleIJNS5_1CILi1EEES8_S8_EEENS6_IJNS7_ILi64EEESA_SA_EEELi512ENS_6half_tEfNS_4arch4Sm90ELb1ELb0ELb1ELb1ELb0ELb0ELb0ELb0ELb0ELb0ELb0ELb0EEENS1_21CollectiveEpilogueFwdINS6_IJSA_NS7_ILi512EEESA_EEES9_SC_SE_Li256ELb1ELb0ELb0ELb0EEENS1_36VarlenDynamicPersistentTileSchedulerILi64ELi64ELi256ELi32ELb0ELb0ELb1ELb1ELb1ELb1EEEEEEEEEvNT_6ParamsE,@"STO_CUDA_ENTRY STV_DEFAULT"
_ZN7cutlass13device_kernelIN5flash11enable_sm90INS1_16FlashAttnFwdSm90INS1_25CollectiveMainloopFwdSm90ILi2EN4cute5tupleIJNS5_1CILi1EEES8_S8_EEENS6_IJNS7_ILi64EEESA_SA_EEELi512ENS_6half_tEfNS_4arch4Sm90ELb1ELb0ELb1ELb1ELb0ELb0ELb0ELb0ELb0ELb0ELb0ELb0EEENS1_21CollectiveEpilogueFwdINS6_IJSA_NS7_ILi512EEESA_EEES9_SC_SE_Li256ELb1ELb0ELb0ELb0EEENS1_36VarlenDynamicPersistentTileSchedulerILi64ELi64ELi256ELi32ELb0ELb0ELb1ELb1ELb1ELb1EEEEEEEEEvNT_6ParamsE:
[----:B------:R-:W-:Y:S01]  /*0000*/  LDC R1, c[0x0][0x37c] ;  /* 0x0000df00ff017b82 */ /* 0x000fe20000000800 */
[----:B------:R-:W-:Y:S05]  /*0010*/  EXIT ;  /* 0x000000000000794d */ /* 0x000fea0003800000 */
.L_x_14:
        /* <DEDUP_REMOVED lines=14> */
.L_x_32:


//--------------------- .text._ZN7cutlass13device_kernelIN5flash11enable_sm90INS1_16FlashAttnFwdSm90INS1_25CollectiveMainloopFwdSm90ILi2EN4cute5tupleIJNS5_1CILi1EEES8_S8_EEENS6_IJNS7_ILi64EEESA_SA_EEELi512ENS_6half_tEfNS_4arch4Sm90ELb1ELb0ELb1ELb1ELb0ELb1ELb0ELb0ELb0ELb0ELb0ELb0EEENS1_21CollectiveEpilogueFwdINS6_IJSA_NS7_ILi512EEESA_EEES9_SC_SE_Li256ELb1ELb0ELb0ELb0EEENS1_36VarlenDynamicPersistentTileSchedulerILi64ELi64ELi256ELi32ELb0ELb0ELb1ELb1ELb1ELb1EEEEEEEEEvNT_6ParamsE --------------------------
	.section	.text._ZN7cutlass13device_kernelIN5flash11enable_sm90INS1_16FlashAttnFwdSm90INS1_25CollectiveMainloopFwdSm90ILi2EN4cute5tupleIJNS5_1CILi1EEES8_S8_EEENS6_IJNS7_ILi64EEESA_SA_EEELi512ENS_6half_tEfNS_4arch4Sm90ELb1ELb0ELb1ELb1ELb0ELb1ELb0ELb0ELb0ELb0ELb0ELb0EEENS1_21CollectiveEpilogueFwdINS6_IJSA_NS7_ILi512EEESA_EEES9_SC_SE_Li256ELb1ELb0ELb0ELb0EEENS1_36VarlenDynamicPersistentTileSchedulerILi64ELi64ELi256ELi32ELb0ELb0ELb1ELb1ELb1ELb1EEEEEEEEEvNT_6ParamsE,"ax",@progbits
	.align	128
.text._ZN7cutlass13device_kernelIN5flash11enable_sm90INS1_16FlashAttnFwdSm90INS1_25CollectiveMainloopFwdSm90ILi2EN4cute5tupleIJNS5_1CILi1EEES8_S8_EEENS6_IJNS7_ILi64EEESA_SA_EEELi512ENS_6half_tEfNS_4arch4Sm90ELb1ELb0ELb1ELb1ELb0ELb1ELb0ELb0ELb0ELb0ELb0ELb0EEENS1_21CollectiveEpilogueFwdINS6_IJSA_NS7_ILi512EEESA_EEES9_SC_SE_Li256ELb1ELb0ELb0ELb0EEENS1_36VarlenDynamicPersistentTileSchedulerILi64ELi64ELi256ELi32ELb0ELb0ELb1ELb1ELb1ELb1EEEEEEEEEvNT_6ParamsE:
        .type           _ZN7cutlass13device_kernelIN5flash11enable_sm90INS1_16FlashAttnFwdSm90INS1_25CollectiveMainloopFwdSm90ILi2EN4cute5tupleIJNS5_1CILi1EEES8_S8_EEENS6_IJNS7_ILi64EEESA_SA_EEELi512ENS_6half_tEfNS_4arch4Sm90ELb1ELb0ELb1ELb1ELb0ELb1ELb0ELb0ELb0ELb0ELb0ELb0EEENS1_21CollectiveEpilogueFwdINS6_IJSA_NS7_ILi512EEESA_EEES9_SC_SE_Li256ELb1ELb0ELb0ELb0EEENS1_36VarlenDynamicPersistentTileSchedulerILi64ELi64ELi256ELi32ELb0ELb0ELb1ELb1ELb1ELb1EEEEEEEEEvNT_6ParamsE,@function
        .size           _ZN7cutlass13device_kernelIN5flash11enable_sm90INS1_16FlashAttnFwdSm90INS1_25CollectiveMainloopFwdSm90ILi2EN4cute5tupleIJNS5_1CILi1EEES8_S8_EEENS6_IJNS7_ILi64EEESA_SA_EEELi512ENS_6half_tEfNS_4arch4Sm90ELb1ELb0ELb1ELb1ELb0ELb1ELb0ELb0ELb0ELb0ELb0ELb0EEENS1_21CollectiveEpilogueFwdINS6_IJSA_NS7_ILi512EEESA_EEES9_SC_SE_Li256ELb1ELb0ELb0ELb0EEENS1_36VarlenDynamicPersistentTileSchedulerILi64ELi64ELi256ELi32ELb0ELb0ELb1ELb1ELb1ELb1EEEEEEEEEvNT_6ParamsE,(.L_x_33 - _ZN7cutlass13device_kernelIN5flash11enable_sm90INS1_16FlashAttnFwdSm90INS1_25CollectiveMainloopFwdSm90ILi2EN4cute5tupleIJNS5_1CILi1EEES8_S8_EEENS6_IJNS7_ILi64EEESA_SA_EEELi512ENS_6half_tEfNS_4arch4Sm90ELb1ELb0ELb1ELb1ELb0ELb1ELb0ELb0ELb0ELb0ELb0ELb0EEENS1_21CollectiveEpilogueFwdINS6_IJSA_NS7_ILi512EEESA_EEES9_SC_SE_Li256ELb1ELb0ELb0ELb0EEENS1_36VarlenDynamicPersistentTileSchedulerILi64ELi64ELi256ELi32ELb0ELb0ELb1ELb1ELb1ELb1EEEEEEEEEvNT_6ParamsE)
        .other          _ZN7cutlass13device_kernelIN5flash11enable_sm90INS1_16FlashAttnFwdSm90INS1_25CollectiveMainloopFwdSm90ILi2EN4cute5tupleIJNS5_1CILi1EEES8_S8_EEENS6_IJNS7_ILi64EEESA_SA_EEELi512ENS_6half_tEfNS_4arch4Sm90ELb1ELb0ELb1ELb1ELb0ELb1ELb0ELb0ELb0ELb0ELb0ELb0EEENS1_21CollectiveEpilogueFwdINS6_IJSA_NS7_ILi512EEESA_EEES9_SC_SE_Li256ELb1ELb0ELb0ELb0EEENS1_36VarlenDynamicPersistentTileSchedulerILi64ELi64ELi256ELi32ELb0ELb0ELb1ELb1ELb1ELb1EEEEEEEEEvNT_6ParamsE,@"STO_CUDA_ENTRY STV_DEFAULT"
_ZN7cutlass13device_kernelIN5flash11enable_sm90INS1_16FlashAttnFwdSm90INS1_25CollectiveMainloopFwdSm90ILi2EN4cute5tupleIJNS5_1CILi1EEES8_S8_EEENS6_IJNS7_ILi64EEESA_SA_EEELi512ENS_6half_tEfNS_4arch4Sm90ELb1ELb0ELb1ELb1ELb0ELb1ELb0ELb0ELb0ELb0ELb0ELb0EEENS1_21CollectiveEpilogueFwdINS6_IJSA_NS7_ILi512EEESA_EEES9_SC_SE_Li256ELb1ELb0ELb0ELb0EEENS1_36VarlenDynamicPersistentTileSchedulerILi64ELi64ELi256ELi32ELb0ELb0ELb1ELb1ELb1ELb1EEEEEEEEEvNT_6ParamsE:
[----:B------:R-:W-:Y:S01]  /*0000*/  LDC R1, c[0x0][0x37c] ;  /* 0x0000df00ff017b82 */ /* 0x000fe20000000800 */
[----:B------:R-:W-:Y:S05]  /*0010*/  EXIT ;  /* 0x000000000000794d */ /* 0x000fea0003800000 */
.L_x_15:
        /* <DEDUP_REMOVED lines=14> */
.L_x_33:


//--------------------- .text._ZN7cutlass13device_kernelIN5flash11enable_sm90INS1_16FlashAttnFwdSm90INS1_25CollectiveMainloopFwdSm90ILi2EN4cute5tupleIJNS5_1CILi1EEES8_S8_EEENS6_IJNS7_ILi64EEESA_SA_EEELi512ENS_6half_tEfNS_4arch4Sm90ELb1ELb0ELb1ELb1ELb0ELb0ELb1ELb0ELb0ELb0ELb0ELb0EEENS1_21CollectiveEpilogueFwdINS6_IJSA_NS7_ILi512EEESA_EEES9_SC_SE_Li256ELb1ELb0ELb0ELb0EEENS1_36VarlenDynamicPersistentTileSchedulerILi64ELi64ELi256ELi32ELb0ELb0ELb1ELb1ELb1ELb1EEEEEEEEEvNT_6ParamsE --------------------------
	.section	.text._ZN7cutlass13device_kernelIN5flash11enable_sm90INS1_16FlashAttnFwdSm90INS1_25CollectiveMainloopFwdSm90ILi2EN4cute5tupleIJNS5_1CILi1EEES8_S8_EEENS6_IJNS7_ILi64EEESA_SA_EEELi512ENS_6half_tEfNS_4arch4Sm90ELb1ELb0ELb1ELb1ELb0ELb0ELb1ELb0ELb0ELb0ELb0ELb0EEENS1_21CollectiveEpilogueFwdINS6_IJSA_NS7_ILi512EEESA_EEES9_SC_SE_Li256ELb1ELb0ELb0ELb0EEENS1_36VarlenDynamicPersistentTileSchedulerILi64ELi64ELi256ELi32ELb0ELb0ELb1ELb1ELb1ELb1EEEEEEEEEvNT_6ParamsE,"ax",@progbits
	.align	128
.text._ZN7cutlass13device_kernelIN5flash11enable_sm90INS1_16FlashAttnFwdSm90INS1_25CollectiveMainloopFwdSm90ILi2EN4cute5tupleIJNS5_1CILi1EEES8_S8_EEENS6_IJNS7_ILi64EEESA_SA_EEELi512ENS_6half_tEfNS_4arch4Sm90ELb1ELb0ELb1ELb1ELb0ELb0ELb1ELb0ELb0ELb0ELb0ELb0EEENS1_21CollectiveEpilogueFwdINS6_IJSA_NS7_ILi512EEESA_EEES9_SC_SE_Li256ELb1ELb0ELb0ELb0EEENS1_36VarlenDynamicPersistentTileSchedulerILi64ELi64ELi256ELi32ELb0ELb0ELb1ELb1ELb1ELb1EEEEEEEEEvNT_6ParamsE:
        .type           _ZN7cutlass13device_kernelIN5flash11enable_sm90INS1_16FlashAttnFwdSm90INS1_25CollectiveMainloopFwdSm90ILi2EN4cute5tupleIJNS5_1CILi1EEES8_S8_EEENS6_IJNS7_ILi64EEESA_SA_EEELi512ENS_6half_tEfNS_4arch4Sm90ELb1ELb0ELb1ELb1ELb0ELb0ELb1ELb0ELb0ELb0ELb0ELb0EEENS1_21CollectiveEpilogueFwdINS6_IJSA_NS7_ILi512EEESA_EEES9_SC_SE_Li256ELb1ELb0ELb0ELb0EEENS1_36VarlenDynamicPersistentTileSchedulerILi64ELi64ELi256ELi32ELb0ELb0ELb1ELb1ELb1ELb1EEEEEEEEEvNT_6ParamsE,@function
        .size           _ZN7cutlass13device_kernelIN5flash11enable_sm90INS1_16FlashAttnFwdSm90INS1_25CollectiveMainloopFwdSm90ILi2EN4cute5tupleIJNS5_1CILi1EEES8_S8_EEENS6_IJNS7_ILi64EEESA_SA_EEELi512ENS_6half_tEfNS_4arch4Sm90ELb1ELb0ELb1ELb1ELb0ELb0ELb1ELb0ELb0ELb0ELb0ELb0EEENS1_21CollectiveEpilogueFwdINS6_IJSA_NS7_ILi512EEESA_EEES9_SC_SE_Li256ELb1ELb0ELb0ELb0EEENS1_36VarlenDynamicPersistentTileSchedulerILi64ELi64ELi256ELi32ELb0ELb0ELb1ELb1ELb1ELb1EEEEEEEEEvNT_6ParamsE,(.L_x_34 - _ZN7cutlass13device_kernelIN5flash11enable_sm90INS1_16FlashAttnFwdSm90INS1_25CollectiveMainloopFwdSm90ILi2EN4cute5tupleIJNS5_1CILi1EEES8_S8_EEENS6_IJNS7_ILi64EEESA_SA_EEELi512ENS_6half_tEfNS_4arch4Sm90ELb1ELb0ELb1ELb1ELb0ELb0ELb1ELb0ELb0ELb0ELb0ELb0EEENS1_21CollectiveEpilogueFwdINS6_IJSA_NS7_ILi512EEESA_EEES9_SC_SE_Li256ELb1ELb0ELb0ELb0EEENS1_36VarlenDynamicPersistentTileSchedulerILi64ELi64ELi256ELi32ELb0ELb0ELb1ELb1ELb1ELb1EEEEEEEEEvNT_6ParamsE)
        .other          _ZN7cutlass13device_kernelIN5flash11enable_sm90INS1_16FlashAttnFwdSm90INS1_25CollectiveMainloopFwdSm90ILi2EN4cute5tupleIJNS5_1CILi1EEES8_S8_EEENS6_IJNS7_ILi64EEESA_SA_EEELi512ENS_6half_tEfNS_4arch4Sm90ELb1ELb0ELb1ELb1ELb0ELb0ELb1ELb0ELb0ELb0ELb0ELb0EEENS1_21CollectiveEpilogueFwdINS6_IJSA_NS7_ILi512EEESA_EEES9_SC_SE_Li256ELb1ELb0ELb0ELb0EEENS1_36VarlenDynamicPersistentTileSchedulerILi64ELi64ELi256ELi32ELb0ELb0ELb1ELb1ELb1ELb1EEEEEEEEEvNT_6ParamsE,@"STO_CUDA_ENTRY STV_DEFAULT"
_ZN7cutlass13device_kernelIN5flash11enable_sm90INS1_16FlashAttnFwdSm90INS1_25CollectiveMainloopFwdSm90ILi2EN4cute5tupleIJNS5_1CILi1EEES8_S8_EEENS6_IJNS7_ILi64EEESA_SA_EEELi512ENS_6half_tEfNS_4arch4Sm90ELb1ELb0ELb1ELb1ELb0ELb0ELb1ELb0ELb0ELb0ELb0ELb0EEENS1_21CollectiveEpilogueFwdINS6_IJSA_NS7_ILi512EEESA_EEES9_SC_SE_Li256ELb1ELb0ELb0ELb0EEENS1_36VarlenDynamicPersistentTileSchedulerILi64ELi64ELi256ELi32ELb0ELb0ELb1ELb1ELb1ELb1EEEEEEEEEvNT_6ParamsE:
[----:B------:R-:W-:Y:S01]  /*0000*/  LDC R1, c[0x0][0x37c] ;  /* 0x0000df00ff017b82 */ /* 0x000fe20000000800 */
[----:B------:R-:W-:Y:S05]  /*0010*/  EXIT ;  /* 0x000000000000794d */ /* 0x000fea0003800000 */
.L_x_16:
        /* <DEDUP_REMOVED lines=14> */
.L_x_34:


//--------------------- .text._ZN7cutlass13device_kernelIN5flash11enable_sm90INS1_16FlashAttnFwdSm90INS1_25CollectiveMainloopFwdSm90ILi2EN4cute5tupleIJNS5_1CILi1EEES8_S8_EEENS6_IJNS7_ILi64EEESA_SA_EEELi512ENS_6half_tEfNS_4arch4Sm90ELb1ELb0ELb1ELb1ELb0ELb1ELb1ELb0ELb0ELb0ELb0ELb0EEENS1_21CollectiveEpilogueFwdINS6_IJSA_NS7_ILi512EEESA_EEES9_SC_SE_Li256ELb1ELb0ELb0ELb0EEENS1_36VarlenDynamicPersistentTileSchedulerILi64ELi64ELi256ELi32ELb0ELb0ELb1ELb1ELb1ELb1EEEEEEEEEvNT_6ParamsE --------------------------
	.section	.text._ZN7cutlass13device_kernelIN5flash11enable_sm90INS1_16FlashAttnFwdSm90INS1_25CollectiveMainloopFwdSm90ILi2EN4cute5tupleIJNS5_1CILi1EEES8_S8_EEENS6_IJNS7_ILi64EEESA_SA_EEELi512ENS_6half_tEfNS_4arch4Sm90ELb1ELb0ELb1ELb1ELb0ELb1ELb1ELb0ELb0ELb0ELb0ELb0EEENS1_21CollectiveEpilogueFwdINS6_IJSA_NS7_ILi512EEESA_EEES9_SC_SE_Li256ELb1ELb0ELb0ELb0EEENS1_36VarlenDynamicPersistentTileSchedulerILi64ELi64ELi256ELi32ELb0ELb0ELb1ELb1ELb1ELb1EEEEEEEEEvNT_6ParamsE,"ax",@progbits
	.align	128
.text._ZN7cutlass13device_kernelIN5flash11enable_sm90INS1_16FlashAttnFwdSm90INS1_25CollectiveMainloopFwdSm90ILi2EN4cute5tupleIJNS5_1CILi1EEES8_S8_EEENS6_IJNS7_ILi64EEESA_SA_EEELi512ENS_6half_tEfNS_4arch4Sm90ELb1ELb0ELb1ELb1ELb0ELb1ELb1ELb0ELb0ELb0ELb0ELb0EEENS1_21CollectiveEpilogueFwdINS6_IJSA_NS7_ILi512EEESA_EEES9_SC_SE_Li256ELb1ELb0ELb0ELb0EEENS1_36VarlenDynamicPersistentTileSchedulerILi64ELi64ELi256ELi32ELb0ELb0ELb1ELb1ELb1ELb1EEEEEEEEEvNT_6ParamsE:
        .type           _ZN7cutlass13device_kernelIN5flash11enable_sm90INS1_16FlashAttnFwdSm90INS1_25CollectiveMainloopFwdSm90ILi2EN4cute5tupleIJNS5_1CILi1EEES8_S8_EEENS6_IJNS7_ILi64EEESA_SA_EEELi512ENS_6half_tEfNS_4arch4Sm90ELb1ELb0ELb1ELb1ELb0ELb1ELb1ELb0ELb0ELb0ELb0ELb0EEENS1_21CollectiveEpilogueFwdINS6_IJSA_NS7_ILi512EEESA_EEES9_SC_SE_Li256ELb1ELb0ELb0ELb0EEENS1_36VarlenDynamicPersistentTileSchedulerILi64ELi64ELi256ELi32ELb0ELb0ELb1ELb1ELb1ELb1EEEEEEEEEvNT_6ParamsE,@function
        .size           _ZN7cutlass13device_kernelIN5flash11enable_sm90INS1_16FlashAttnFwdSm90INS1_25CollectiveMainloopFwdSm90ILi2EN4cute5tupleIJNS5_1CILi1EEES8_S8_EEENS6_IJNS7_ILi64EEESA_SA_EEELi512ENS_6half_tEfNS_4arch4Sm90ELb1ELb0ELb1ELb1ELb0ELb1ELb1ELb0ELb0ELb0ELb0ELb0EEENS1_21CollectiveEpilogueFwdINS6_IJSA_NS7_ILi512EEESA_EEES9_SC_SE_Li256ELb1ELb0ELb0ELb0EEENS1_36VarlenDynamicPersistentTileSchedulerILi64ELi64ELi256ELi32ELb0ELb0ELb1ELb1ELb1ELb1EEEEEEEEEvNT_6ParamsE,(.L_x_35 - _ZN7cutlass13device_kernelIN5flash11enable_sm90INS1_16FlashAttnFwdSm90INS1_25CollectiveMainloopFwdSm90ILi2EN4cute5tupleIJNS5_1CILi1EEES8_S8_EEENS6_IJNS7_ILi64EEESA_SA_EEELi512ENS_6half_tEfNS_4arch4Sm90ELb1ELb0ELb1ELb1ELb0ELb1ELb1ELb0ELb0ELb0ELb0ELb0EEENS1_21CollectiveEpilogueFwdINS6_IJSA_NS7_ILi512EEESA_EEES9_SC_SE_Li256ELb1ELb0ELb0ELb0EEENS1_36VarlenDynamicPersistentTileSchedulerILi64ELi64ELi256ELi32ELb0ELb0ELb1ELb1ELb1ELb1EEEEEEEEEvNT_6ParamsE)
        .other          _ZN7cutlass13device_kernelIN5flash11enable_sm90INS1_16FlashAttnFwdSm90INS1_25CollectiveMainloopFwdSm90ILi2EN4cute5tupleIJNS5_1CILi1EEES8_S8_EEENS6_IJNS7_ILi64EEESA_SA_EEELi512ENS_6half_tEfNS_4arch4Sm90ELb1ELb0ELb1ELb1ELb0ELb1ELb1ELb0ELb0ELb0ELb0ELb0EEENS1_21CollectiveEpilogueFwdINS6_IJSA_NS7_ILi512EEESA_EEES9_SC_SE_Li256ELb1ELb0ELb0ELb0EEENS1_36VarlenDynamicPersistentTileSchedulerILi64ELi64ELi256ELi32ELb0ELb0ELb1ELb1ELb1ELb1EEEEEEEEEvNT_6ParamsE,@"STO_CUDA_ENTRY STV_DEFAULT"
_ZN7cutlass13device_kernelIN5flash11enable_sm90INS1_16FlashAttnFwdSm90INS1_25CollectiveMainloopFwdSm90ILi2EN4cute5tupleIJNS5_1CILi1EEES8_S8_EEENS6_IJNS7_ILi64EEESA_SA_EEELi512ENS_6half_tEfNS_4arch4Sm90ELb1ELb0ELb1ELb1ELb0ELb1ELb1ELb0ELb0ELb0ELb0ELb0EEENS1_21CollectiveEpilogueFwdINS6_IJSA_NS7_ILi512EEESA_EEES9_SC_SE_Li256ELb1ELb0ELb0ELb0EEENS1_36VarlenDynamicPersistentTileSchedulerILi64ELi64ELi256ELi32ELb0ELb0ELb1ELb1ELb1ELb1EEEEEEEEEvNT_6ParamsE:
[----:B------:R-:W-:Y:S01]  /*0000*/  LDC R1, c[0x0][0x37c] ;  /* 0x0000df00ff017b82 */ /* 0x000fe20000000800 */
[----:B------:R-:W-:Y:S05]  /*0010*/  EXIT ;  /* 0x000000000000794d */ /* 0x000fea0003800000 */
.L_x_17:
        /* <DEDUP_REMOVED lines=14> */
.L_x_35:


//--------------------- .nv.shared.reserved.0     --------------------------
	.section	.nv.shared.reserved.0,"aw",@nobits
	.weak		__nv_reservedSMEM_offset_0_alias
	.size		__nv_reservedSMEM_offset_0_alias, 0, 64
	.other		__nv_reservedSMEM_offset_0_alias,@"STO_CUDA_RESERVED_SHARED STV_DEFAULT"
__nv_reservedSMEM_offset_0_alias:
	.zero		0
	.zero		64


//--------------------- .nv.global                --------------------------
	.section	.nv.global,"aw",@nobits
.nv.global:
	.type		_ZN77_INTERNAL_59f6c9a8_41_flash_fwd_hdim64_512_fp16_softcap_sm90_cu_ceb34e2a_35254cute1_E,@object
	.size		_ZN77_INTERNAL_59f6c9a8_41_flash_fwd_hdim64_512_fp16_softcap_sm90_cu_ceb34e2a_35254cute1_E,(_ZN77_INTERNAL_59f6c9a8_41_flash_fwd_hdim64_512_fp16_softcap_sm90_cu_ceb34e2a_35254cuda3std3__45__cpo6cbeginE - _ZN77_INTERNAL_59f6c9a8_41_flash_fwd_hdim64_512_fp16_softcap_sm90_cu_ceb34e2a_35254cute1_E)
_ZN77_INTERNAL_59f6c9a8_41_flash_fwd_hdim64_512_fp16_softcap_sm90_cu_ceb34e2a_35254cute1_E:
	.zero		1
	.type		_ZN77_INTERNAL_59f6c9a8_41_flash_fwd_hdim64_512_fp16_softcap_sm90_cu_ceb34e2a_35254cuda3std3__45__cpo6cbeginE,@object
	.size		_ZN77_INTERNAL_59f6c9a8_41_flash_fwd_hdim64_512_fp16_softcap_sm90_cu_ceb34e2a_35254cuda3std3__45__cpo6cbeginE,(_ZN77_INTERNAL_59f6c9a8_41_flash_fwd_hdim64_512_fp16_softcap_sm90_cu_ceb34e2a_35254cuda3std3__48in_placeE - _ZN77_INTERNAL_59f6c9a8_41_flash_fwd_hdim64_512_fp16_softcap_sm90_cu_ceb34e2a_35254cuda3std3__45__cpo6cbeginE)
_ZN77_INTERNAL_59f6c9a8_41_flash_fwd_hdim64_512_fp16_softcap_sm90_cu_ceb34e2a_35254cuda3std3__45__cpo6cbeginE:
	.zero		1
	.type		_ZN77_INTERNAL_59f6c9a8_41_flash_fwd_hdim64_512_fp16_softcap_sm90_cu_ceb34e2a_35254cuda3std3__48in_placeE,@object
	.size		_ZN77_INTERNAL_59f6c9a8_41_flash_fwd_hdim64_512_fp16_softcap_sm90_cu_ceb34e2a_35254cuda3std3__48in_placeE,(_ZN77_INTERNAL_59f6c9a8_41_flash_fwd_hdim64_512_fp16_softcap_sm90_cu_ceb34e2a_35254cuda3std6ranges3__45__cpo9iter_moveE - _ZN77_INTERNAL_59f6c9a8_41_flash_fwd_hdim64_512_fp16_softcap_sm90_cu_ceb34e2a_35254cuda3std3__48in_placeE)
_ZN77_INTERNAL_59f6c9a8_41_flash_fwd_hdim64_512_fp16_softcap_sm90_cu_ceb34e2a_35254cuda3std3__48in_placeE:
	.zero		1
	.type		_ZN77_INTERNAL_59f6c9a8_41_flash_fwd_hdim64_512_fp16_softcap_sm90_cu_ceb34e2a_35254cuda3std6ranges3__45__cpo9iter_moveE,@object
	.size		_ZN77_INTERNAL_59f6c9a8_41_flash_fwd_hdim64_512_fp16_softcap_sm90_cu_ceb34e2a_35254cuda3std6ranges3__45__cpo9iter_moveE,(_ZN77_INTERNAL_59f6c9a8_41_flash_fwd_hdim64_512_fp16_softcap_sm90_cu_ceb34e2a_35254cuda3std3__45__cpo5beginE - _ZN77_INTERNAL_59f6c9a8_41_flash_fwd_hdim64_512_fp16_softcap_sm90_cu_ceb34e2a_35254cuda3std6ranges3__45__cpo9iter_moveE)
_ZN77_INTERNAL_59f6c9a8_41_flash_fwd_hdim64_512_fp16_softcap_sm90_cu_ceb34e2a_35254cuda3std6ranges3__45__cpo9iter_moveE:
	.zero		1
	.type		_ZN77_INTERNAL_59f6c9a8_41_flash_fwd_hdim64_512_fp16_softcap_sm90_cu_ceb34e2a_35254cuda3std3__45__cpo5beginE,@object
	.size		_ZN77_INTERNAL_59f6c9a8_41_flash_fwd_hdim64_512_fp16_softcap_sm90_cu_ceb34e2a_35254cuda3std3__45__cpo5beginE,(_ZN77_INTERNAL_59f6c9a8_41_flash_fwd_hdim64_512_fp16_softcap_sm90_cu_ceb34e2a_35254cuda3std3__479_GLOBAL__N__59f6c9a8_41_flash_fwd_hdim64_512_fp16_softcap_sm90_cu_ceb34e2a_35256ignoreE - _ZN77_INTERNAL_59f6c9a8_41_flash_fwd_hdim64_512_fp16_softcap_sm90_cu_ceb34e2a_35254cuda3std3__45__cpo5beginE)
_ZN77_INTERNAL_59f6c9a8_41_flash_fwd_hdim64_512_fp16_softcap_sm90_cu_ceb34e2a_35254cuda3std3__45__cpo5beginE:
	.zero		1
	.type		_ZN77_INTERNAL_59f6c9a8_41_flash_fwd_hdim64_512_fp16_softcap_sm90_cu_ceb34e2a_35254cuda3std3__479_GLOBAL__N__59f6c9a8_41_flash_fwd_hdim64_512_fp16_softcap_sm90_cu_ceb34e2a_35256ignoreE,@object
	.size		_ZN77_INTERNAL_59f6c9a8_41_flash_fwd_hdim64_512_fp16_softcap_sm90_cu_ceb34e2a_35254cuda3std3__479_GLOBAL__N__59f6c9a8_41_flash_fwd_hdim64_512_fp16_softcap_sm90_cu_ceb34e2a_35256ignoreE,(_ZN77_INTERNAL_59f6c9a8_41_flash_fwd_hdim64_512_fp16_softcap_sm90_cu_ceb34e2a_35254cute7productE - _ZN77_INTERNAL_59f6c9a8_41_flash_fwd_hdim64_512_fp16_softcap_sm90_cu_ceb34e2a_35254cuda3std3__479_GLOBAL__N__59f6c9a8_41_flash_fwd_hdim64_512_fp16_softcap_sm90_cu_ceb34e2a_35256ignoreE)
_ZN77_INTERNAL_59f6c9a8_41_flash_fwd_hdim64_512_fp16_softcap_sm90_cu_ceb34e2a_35254cuda3std3__479_GLOBAL__N__59f6c9a8_41_flash_fwd_hdim64_512_fp16_softcap_sm90_cu_ceb34e2a_35256ignoreE:
	.zero		1
	.type		_ZN77_INTERNAL_59f6c9a8_41_flash_fwd_hdim64_512_fp16_softcap_sm90_cu_ceb34e2a_35254cute7productE,@object
	.size		_ZN77_INTERNAL_59f6c9a8_41_flash_fwd_hdim64_512_fp16_softcap_sm90_cu_ceb34e2a_35254cute7productE,(_ZN77_INTERNAL_59f6c9a8_41_flash_fwd_hdim64_512_fp16_softcap_sm90_cu_ceb34e2a_35254cuda3std3__45__cpo3endE - _ZN77_INTERNAL_59f6c9a8_41_flash_fwd_hdim64_512_fp16_softcap_sm90_cu_ceb34e2a_35254cute7productE)
_ZN77_INTERNAL_59f6c9a8_41_flash_fwd_hdim64_512_fp16_softcap_sm90_cu_ceb34e2a_35254cute7productE:
	.zero		1
	.type		_ZN77_INTERNAL_59f6c9a8_41_flash_fwd_hdim64_512_fp16_softcap_sm90_cu_ceb34e2a_35254cuda3std3__45__cpo3endE,@object
	.size		_ZN77_INTERNAL_59f6c9a8_41_flash_fwd_hdim64_512_fp16_softcap_sm90_cu_ceb34e2a_35254cuda3std3__45__cpo3endE,(_ZN77_INTERNAL_59f6c9a8_41_flash_fwd_hdim64_512_fp16_softcap_sm90_cu_ceb34e2a_35254cuda3std3__419piecewise_constructE - _ZN77_INTERNAL_59f6c9a8_41_flash_fwd_hdim64_512_fp16_softcap_sm90_cu_ceb34e2a_35254cuda3std3__45__cpo3endE)
_ZN77_INTERNAL_59f6c9a8_41_flash_fwd_hdim64_512_fp16_softcap_sm90_cu_ceb34e2a_35254cuda3std3__45__cpo3endE:
	.zero		1
	.type		_ZN77_INTERNAL_59f6c9a8_41_flash_fwd_hdim64_512_fp16_softcap_sm90_cu_ceb34e2a_35254cuda3std3__419piecewise_constructE,@object
	.size		_ZN77_INTERNAL_59f6c9a8_41_flash_fwd_hdim64_512_fp16_softcap_sm90_cu_ceb34e2a_35254cuda3std3__419piecewise_constructE,(_ZN77_INTERNAL_59f6c9a8_41_flash_fwd_hdim64_512_fp16_softcap_sm90_cu_ceb34e2a_35254cuda3std3__45__cpo4cendE - _ZN77_INTERNAL_59f6c9a8_41_flash_fwd_hdim64_512_fp16_softcap_sm90_cu_ceb34e2a_35254cuda3std3__419piecewise_constructE)
_ZN77_INTERNAL_59f6c9a8_41_flash_fwd_hdim64_512_fp16_softcap_sm90_cu_ceb34e2a_35254cuda3std3__419piecewise_constructE:
	.zero		1
	.type		_ZN77_INTERNAL_59f6c9a8_41_flash_fwd_hdim64_512_fp16_softcap_sm90_cu_ceb34e2a_35254cuda3std3__45__cpo4cendE,@object
	.size		_ZN77_INTERNAL_59f6c9a8_41_flash_fwd_hdim64_512_fp16_softcap_sm90_cu_ceb34e2a_35254cuda3std3__45__cpo4cendE,(_ZN77_INTERNAL_59f6c9a8_41_flash_fwd_hdim64_512_fp16_softcap_sm90_cu_ceb34e2a_35254cuda3std6ranges3__45__cpo4swapE - _ZN77_INTERNAL_59f6c9a8_41_flash_fwd_hdim64_512_fp16_softcap_sm90_cu_ceb34e2a_35254cuda3std3__45__cpo4cendE)
_ZN77_INTERNAL_59f6c9a8_41_flash_fwd_hdim64_512_fp16_softcap_sm90_cu_ceb34e2a_35254cuda3std3__45__cpo4cendE:
	.zero		1
	.type		_ZN77_INTERNAL_59f6c9a8_41_flash_fwd_hdim64_512_fp16_softcap_sm90_cu_ceb34e2a_35254cuda3std6ranges3__45__cpo4swapE,@object
	.size		_ZN77_INTERNAL_59f6c9a8_41_flash_fwd_hdim64_512_fp16_softcap_sm90_cu_ceb34e2a_35254cuda3std6ranges3__45__cpo4swapE,(.L_7 - _ZN77_INTERNAL_59f6c9a8_41_flash_fwd_hdim64_512_fp16_softcap_sm90_cu_ceb34e2a_35254cuda3std6ranges3__45__cpo4swapE)
_ZN77_INTERNAL_59f6c9a8_41_flash_fwd_hdim64_512_fp16_softcap_sm90_cu_ceb34e2a_35254cuda3std6ranges3__45__cpo4swapE:
	.zero		1
.L_7:


//--------------------- .nv.constant0._ZN7cutlass13device_kernelIN5flash11enable_sm90INS1_16FlashAttnFwdSm90INS1_25CollectiveMainloopFwdSm90ILi2EN4cute5tupleIJNS5_1CILi1EEES8_S8_EEENS6_IJNS7_ILi64EEESA_SA_EEELi512ENS_6half_tEfNS_4arch4Sm90ELb0ELb0ELb1ELb0ELb0ELb0ELb0ELb0ELb0ELb0ELb0ELb0EEENS1_21CollectiveEpilogueFwdINS6_IJSA_NS7_ILi512EEESA_EEES9_SC_SE_Li256ELb0ELb0ELb0ELb0EEENS1_29StaticPersistentTileSchedulerILb0EEEEEEEEEvNT_6ParamsE --------------------------
	.section	.nv.constant0._ZN7cutlass13device_kernelIN5flash11enable_sm90INS1_16FlashAttnFwdSm90INS1_25CollectiveMainloopFwdSm90ILi2EN4cute5tupleIJNS5_1CILi1EEES8_S8_EEENS6_IJNS7_ILi64EEESA_SA_EEELi512ENS_6half_tEfNS_4arch4Sm90ELb0ELb0ELb1ELb0ELb0ELb0ELb0ELb0ELb0ELb0ELb0ELb0EEENS1_21CollectiveEpilogueFwdINS6_IJSA_NS7_ILi512EEESA_EEES9_SC_SE_Li256ELb0ELb0ELb0ELb0EEENS1_29StaticPersistentTileSchedulerILb0EEEEEEEEEvNT_6ParamsE,"a",@progbits
	.sectionflags	@""
	.align	4
.nv.constant0._ZN7cutlass13device_kernelIN5flash11enable_sm90INS1_16FlashAttnFwdSm90INS1_25CollectiveMainloopFwdSm90ILi2EN4cute5tupleIJNS5_1CILi1EEES8_S8_EEENS6_IJNS7_ILi64EEESA_SA_EEELi512ENS_6half_tEfNS_4arch4Sm90ELb0ELb0ELb1ELb0ELb0ELb0ELb0ELb0ELb0ELb0ELb0ELb0EEENS1_21CollectiveEpilogueFwdINS6_IJSA_NS7_ILi512EEESA_EEES9_SC_SE_Li256ELb0ELb0ELb0ELb0EEENS1_29StaticPersistentTileSchedulerILb0EEEEEEEEEvNT_6ParamsE:
	.zero		3840


//--------------------- .nv.constant0._ZN7cutlass13device_kernelIN5flash11enable_sm90INS1_16FlashAttnFwdSm90INS1_25CollectiveMainloopFwdSm90ILi2EN4cute5tupleIJNS5_1CILi1EEES8_S8_EEENS6_IJNS7_ILi64EEESA_SA_EEELi512ENS_6half_tEfNS_4arch4Sm90ELb0ELb0ELb1ELb0ELb0ELb0ELb1ELb0ELb0ELb0ELb0ELb0EEENS1_21CollectiveEpilogueFwdINS6_IJSA_NS7_ILi512EEESA_EEES9_SC_SE_Li256ELb0ELb0ELb0ELb0EEENS1_29StaticPersistentTileSchedulerILb0EEEEEEEEEvNT_6ParamsE --------------------------
	.section	.nv.constant0._ZN7cutlass13device_kernelIN5flash11enable_sm90INS1_16FlashAttnFwdSm90INS1_25CollectiveMainloopFwdSm90ILi2EN4cute5tupleIJNS5_1CILi1EEES8_S8_EEENS6_IJNS7_ILi64EEESA_SA_EEELi512ENS_6half_tEfNS_4arch4Sm90ELb0ELb0ELb1ELb0ELb0ELb0ELb1ELb0ELb0ELb0ELb0ELb0EEENS1_21CollectiveEpilogueFwdINS6_IJSA_NS7_ILi512EEESA_EEES9_SC_SE_Li256ELb0ELb0ELb0ELb0EEENS1_29StaticPersistentTileSchedulerILb0EEEEEEEEEvNT_6ParamsE,"a",@progbits
	.sectionflags	@""
	.align	4
.nv.constant0._ZN7cutlass13device_kernelIN5flash11enable_sm90INS1_16FlashAttnFwdSm90INS1_25CollectiveMainloopFwdSm90ILi2EN4cute5tupleIJNS5_1CILi1EEES8_S8_EEENS6_IJNS7_ILi64EEESA_SA_EEELi512ENS_6half_tEfNS_4arch4Sm90ELb0ELb0ELb1ELb0ELb0ELb0ELb1ELb0ELb0ELb0ELb0ELb0EEENS1_21CollectiveEpilogueFwdINS6_IJSA_NS7_ILi512EEESA_EEES9_SC_SE_Li256ELb0ELb0ELb0ELb0EEENS1_29StaticPersistentTileSchedulerILb0EEEEEEEEEvNT_6ParamsE:
	.zero		4096


//--------------------- .nv.constant0._ZN7cutlass13device_kernelIN5flash11enable_sm90INS1_16FlashAttnFwdSm90INS1_25CollectiveMainloopFwdSm90ILi2EN4cute5tupleIJNS5_1CILi1EEES8_S8_EEENS6_IJNS7_ILi64EEESA_SA_EEELi512ENS_6half_tEfNS_4arch4Sm90ELb0ELb0ELb1ELb1ELb0ELb0ELb0ELb0ELb0ELb0ELb0ELb0EEENS1_21CollectiveEpilogueFwdINS6_IJSA_NS7_ILi512EEESA_EEES9_SC_SE_Li256ELb1ELb0ELb0ELb0EEENS1_36VarlenDynamicPersistentTileSchedulerILi64ELi64ELi256ELi32ELb0ELb0ELb1ELb0ELb1ELb1EEEEEEEEEvNT_6ParamsE --------------------------
	.section	.nv.constant0._ZN7cutlass13device_kernelIN5flash11enable_sm90INS1_16FlashAttnFwdSm90INS1_25CollectiveMainloopFwdSm90ILi2EN4cute5tupleIJNS5_1CILi1EEES8_S8_EEENS6_IJNS7_ILi64EEESA_SA_EEELi512ENS_6half_tEfNS_4arch4Sm90ELb0ELb0ELb1ELb1ELb0ELb0ELb0ELb0ELb0ELb0ELb0ELb0EEENS1_21CollectiveEpilogueFwdINS6_IJSA_NS7_ILi512EEESA_EEES9_SC_SE_Li256ELb1ELb0ELb0ELb0EEENS1_36VarlenDynamicPersistentTileSchedulerILi64ELi64ELi256ELi32ELb0ELb0ELb1ELb0ELb1ELb1EEEEEEEEEvNT_6ParamsE,"a",@progbits
	.sectionflags	@""
	.align	4
.nv.constant0._ZN7cutlass13device_kernelIN5flash11enable_sm90INS1_16FlashAttnFwdSm90INS1_25CollectiveMainloopFwdSm90ILi2EN4cute5tupleIJNS5_1CILi1EEES8_S8_EEENS6_IJNS7_ILi64EEESA_SA_EEELi512ENS_6half_tEfNS_4arch4Sm90ELb0ELb0ELb1ELb1ELb0ELb0ELb0ELb0ELb0ELb0ELb0ELb0EEENS1_21CollectiveEpilogueFwdINS6_IJSA_NS7_ILi512EEESA_EEES9_SC_SE_Li256ELb1ELb0ELb0ELb0EEENS1_36VarlenDynamicPersistentTileSchedulerILi64ELi64ELi256ELi32ELb0ELb0ELb1ELb0ELb1ELb1EEEEEEEEEvNT_6ParamsE:
	.zero		3456


//--------------------- .nv.constant0._ZN7cutlass13device_kernelIN5flash11enable_sm90INS1_16FlashAttnFwdSm90INS1_25CollectiveMainloopFwdSm90ILi2EN4cute5tupleIJNS5_1CILi1EEES8_S8_EEENS6_IJNS7_ILi64EEESA_SA_EEELi512ENS_6half_tEfNS_4arch4Sm90ELb0ELb0ELb1ELb1ELb0ELb1ELb0ELb0ELb0ELb0ELb0ELb0EEENS1_21CollectiveEpilogueFwdINS6_IJSA_NS7_ILi512EEESA_EEES9_SC_SE_Li256ELb1ELb0ELb0ELb0EEENS1_36VarlenDynamicPersistentTileSchedulerILi64ELi64ELi256ELi32ELb0ELb0ELb1ELb0ELb1ELb1EEEEEEEEEvNT_6ParamsE --------------------------
	.section	.nv.constant0._ZN7cutlass13device_kernelIN5flash11enable_sm90INS1_16FlashAttnFwdSm90INS1_25CollectiveMainloopFwdSm90ILi2EN4cute5tupleIJNS5_1CILi1EEES8_S8_EEENS6_IJNS7_ILi64EEESA_SA_EEELi512ENS_6half_tEfNS_4arch4Sm90ELb0ELb0ELb1ELb1ELb0ELb1ELb0ELb0ELb0ELb0ELb0ELb0EEENS1_21CollectiveEpilogueFwdINS6_IJSA_NS7_ILi512EEESA_EEES9_SC_SE_Li256ELb1ELb0ELb0ELb0EEENS1_36VarlenDynamicPersistentTileSchedulerILi64ELi64ELi256ELi32ELb0ELb0ELb1ELb0ELb1ELb1EEEEEEEEEvNT_6ParamsE,"a",@progbits
	.sectionflags	@""
	.align	4
.nv.constant0._ZN7cutlass13device_kernelIN5flash11enable_sm90INS1_16FlashAttnFwdSm90INS1_25CollectiveMainloopFwdSm90ILi2EN4cute5tupleIJNS5_1CILi1EEES8_S8_EEENS6_IJNS7_ILi64EEESA_SA_EEELi512ENS_6half_tEfNS_4arch4Sm90ELb0ELb0ELb1ELb1ELb0ELb1ELb0ELb0ELb0ELb0ELb0ELb0EEENS1_21CollectiveEpilogueFwdINS6_IJSA_NS7_ILi512EEESA_EEES9_SC_SE_Li256ELb1ELb0ELb0ELb0EEENS1_36VarlenDynamicPersistentTileSchedulerILi64ELi64ELi256ELi32ELb0ELb0ELb1ELb0ELb1ELb1EEEEEEEEEvNT_6ParamsE:
	.zero		3456


//--------------------- .nv.constant0._ZN7cutlass13device_kernelIN5flash11enable_sm90INS1_16FlashAttnFwdSm90INS1_25CollectiveMainloopFwdSm90ILi2EN4cute5tupleIJNS5_1CILi1EEES8_S8_EEENS6_IJNS7_ILi64EEESA_SA_EEELi512ENS_6half_tEfNS_4arch4Sm90ELb0ELb0ELb1ELb1ELb0ELb0ELb1ELb0ELb0ELb0ELb0ELb0EEENS1_21CollectiveEpilogueFwdINS6_IJSA_NS7_ILi512EEESA_EEES9_SC_SE_Li256ELb1ELb0ELb0ELb0EEENS1_36VarlenDynamicPersistentTileSchedulerILi64ELi64ELi256ELi32ELb0ELb0ELb1ELb0ELb1ELb1EEEEEEEEEvNT_6ParamsE --------------------------
	.section	.nv.constant0._ZN7cutlass13device_kernelIN5flash11enable_sm90INS1_16FlashAttnFwdSm90INS1_25CollectiveMainloopFwdSm90ILi2EN4cute5tupleIJNS5_1CILi1EEES8_S8_EEENS6_IJNS7_ILi64EEESA_SA_EEELi512ENS_6half_tEfNS_4arch4Sm90ELb0ELb0ELb1ELb1ELb0ELb0ELb1ELb0ELb0ELb0ELb0ELb0EEENS1_21CollectiveEpilogueFwdINS6_IJSA_NS7_ILi512EEESA_EEES9_SC_SE_Li256ELb1ELb0ELb0ELb0EEENS1_36VarlenDynamicPersistentTileSchedulerILi64ELi64ELi256ELi32ELb0ELb0ELb1ELb0ELb1ELb1EEEEEEEEEvNT_6ParamsE,"a",@progbits
	.sectionflags	@""
	.align	4
.nv.constant0._ZN7cutlass13device_kernelIN5flash11enable_sm90INS1_16FlashAttnFwdSm90INS1_25CollectiveMainloopFwdSm90ILi2EN4cute5tupleIJNS5_1CILi1EEES8_S8_EEENS6_IJNS7_ILi64EEESA_SA_EEELi512ENS_6half_tEfNS_4arch4Sm90ELb0ELb0ELb1ELb1ELb0ELb0ELb1ELb0ELb0ELb0ELb0ELb0EEENS1_21CollectiveEpilogueFwdINS6_IJSA_NS7_ILi512EEESA_EEES9_SC_SE_Li256ELb1ELb0ELb0ELb0EEENS1_36VarlenDynamicPersistentTileSchedulerILi64ELi64ELi256ELi32ELb0ELb0ELb1ELb0ELb1ELb1EEEEEEEEEvNT_6ParamsE:
	.zero		3712


//--------------------- .nv.constant0._ZN7cutlass13device_kernelIN5flash11enable_sm90INS1_16FlashAttnFwdSm90INS1_25CollectiveMainloopFwdSm90ILi2EN4cute5tupleIJNS5_1CILi1EEES8_S8_EEENS6_IJNS7_ILi64EEESA_SA_EEELi512ENS_6half_tEfNS_4arch4Sm90ELb0ELb0ELb1ELb1ELb0ELb1ELb1ELb0ELb0ELb0ELb0ELb0EEENS1_21CollectiveEpilogueFwdINS6_IJSA_NS7_ILi512EEESA_EEES9_SC_SE_Li256ELb1ELb0ELb0ELb0EEENS1_36VarlenDynamicPersistentTileSchedulerILi64ELi64ELi256ELi32ELb0ELb0ELb1ELb0ELb1ELb1EEEEEEEEEvNT_6ParamsE --------------------------
	.section	.nv.constant0._ZN7cutlass13device_kernelIN5flash11enable_sm90INS1_16FlashAttnFwdSm90INS1_25CollectiveMainloopFwdSm90ILi2EN4cute5tupleIJNS5_1CILi1EEES8_S8_EEENS6_IJNS7_ILi64EEESA_SA_EEELi512ENS_6half_tEfNS_4arch4Sm90ELb0ELb0ELb1ELb1ELb0ELb1ELb1ELb0ELb0ELb0ELb0ELb0EEENS1_21CollectiveEpilogueFwdINS6_IJSA_NS7_ILi512EEESA_EEES9_SC_SE_Li256ELb1ELb0ELb0ELb0EEENS1_36VarlenDynamicPersistentTileSchedulerILi64ELi64ELi256ELi32ELb0ELb0ELb1ELb0ELb1ELb1EEEEEEEEEvNT_6ParamsE,"a",@progbits
	.sectionflags	@""
	.align	4
.nv.constant0._ZN7cutlass13device_kernelIN5flash11enable_sm90INS1_16FlashAttnFwdSm90INS1_25CollectiveMainloopFwdSm90ILi2EN4cute5tupleIJNS5_1CILi1EEES8_S8_EEENS6_IJNS7_ILi64EEESA_SA_EEELi512ENS_6half_tEfNS_4arch4Sm90ELb0ELb0ELb1ELb1ELb0ELb1ELb1ELb0ELb0ELb0ELb0ELb0EEENS1_21CollectiveEpilogueFwdINS6_IJSA_NS7_ILi512EEESA_EEES9_SC_SE_Li256ELb1ELb0ELb0ELb0EEENS1_36VarlenDynamicPersistentTileSchedulerILi64ELi64ELi256ELi32ELb0ELb0ELb1ELb0ELb1ELb1EEEEEEEEEvNT_6ParamsE:
	.zero		3712


//--------------------- .nv.constant0._ZN7cutlass13device_kernelIN5flash11enable_sm90INS1_16FlashAttnFwdSm90INS1_25CollectiveMainloopFwdSm90ILi2EN4cute5tupleIJNS5_1CILi1EEES8_S8_EEENS6_IJNS7_ILi64EEESA_SA_EEELi512ENS_6half_tEfNS_4arch4Sm90ELb0ELb1ELb1ELb0ELb0ELb0ELb0ELb0ELb0ELb0ELb0ELb0EEENS1_21CollectiveEpilogueFwdINS6_IJSA_NS7_ILi512EEESA_EEES9_SC_SE_Li256ELb0ELb0ELb0ELb0EEENS1_30DynamicPersistentTileSchedulerILi256ELi32ELb0ELb0ELb1EEEEEEEEEvNT_6ParamsE --------------------------
	.section	.nv.constant0._ZN7cutlass13device_kernelIN5flash11enable_sm90INS1_16FlashAttnFwdSm90INS1_25CollectiveMainloopFwdSm90ILi2EN4cute5tupleIJNS5_1CILi1EEES8_S8_EEENS6_IJNS7_ILi64EEESA_SA_EEELi512ENS_6half_tEfNS_4arch4Sm90ELb0ELb1ELb1ELb0ELb0ELb0ELb0ELb0ELb0ELb0ELb0ELb0EEENS1_21CollectiveEpilogueFwdINS6_IJSA_NS7_ILi512EEESA_EEES9_SC_SE_Li256ELb0ELb0ELb0ELb0EEENS1_30DynamicPersistentTileSchedulerILi256ELi32ELb0ELb0ELb1EEEEEEEEEvNT_6ParamsE,"a",@progbits
	.sectionflags	@""
	.align	4
.nv.constant0._ZN7cutlass13device_kernelIN5flash11enable_sm90INS1_16FlashAttnFwdSm90INS1_25CollectiveMainloopFwdSm90ILi2EN4cute5tupleIJNS5_1CILi1EEES8_S8_EEENS6_IJNS7_ILi64EEESA_SA_EEELi512ENS_6half_tEfNS_4arch4Sm90ELb0ELb1ELb1ELb0ELb0ELb0ELb0ELb0ELb0ELb0ELb0ELb0EEENS1_21CollectiveEpilogueFwdINS6_IJSA_NS7_ILi512EEESA_EEES9_SC_SE_Li256ELb0ELb0ELb0ELb0EEENS1_30DynamicPersistentTileSchedulerILi256ELi32ELb0ELb0ELb1EEEEEEEEEvNT_6ParamsE:
	.zero		3840


//--------------------- .nv.constant0._ZN7cutlass13device_kernelIN5flash11enable_sm90INS1_16FlashAttnFwdSm90INS1_25CollectiveMainloopFwdSm90ILi2EN4cute5tupleIJNS5_1CILi1EEES8_S8_EEENS6_IJNS7_ILi64EEESA_SA_EEELi512ENS_6half_tEfNS_4arch4Sm90ELb0ELb1ELb1ELb0ELb0ELb0ELb1ELb0ELb0ELb0ELb0ELb0EEENS1_21CollectiveEpilogueFwdINS6_IJSA_NS7_ILi512EEESA_EEES9_SC_SE_Li256ELb0ELb0ELb0ELb0EEENS1_30DynamicPersistentTileSchedulerILi256ELi32ELb0ELb0ELb1EEEEEEEEEvNT_6ParamsE --------------------------
	.section	.nv.constant0._ZN7cutlass13device_kernelIN5flash11enable_sm90INS1_16FlashAttnFwdSm90INS1_25CollectiveMainloopFwdSm90ILi2EN4cute5tupleIJNS5_1CILi1EEES8_S8_EEENS6_IJNS7_ILi64EEESA_SA_EEELi512ENS_6half_tEfNS_4arch4Sm90ELb0ELb1ELb1ELb0ELb0ELb0ELb1ELb0ELb0ELb0ELb0ELb0EEENS1_21CollectiveEpilogueFwdINS6_IJSA_NS7_ILi512EEESA_EEES9_SC_SE_Li256ELb0ELb0ELb0ELb0EEENS1_30DynamicPersistentTileSchedulerILi256ELi32ELb0ELb0ELb1EEEEEEEEEvNT_6ParamsE,"a",@progbits
	.sectionflags	@""
	.align	4
.nv.constant0._ZN7cutlass13device_kernelIN5flash11enable_sm90INS1_16FlashAttnFwdSm90INS1_25CollectiveMainloopFwdSm90ILi2EN4cute5tupleIJNS5_1CILi1EEES8_S8_EEENS6_IJNS7_ILi64EEESA_SA_EEELi512ENS_6half_tEfNS_4arch4Sm90ELb0ELb1ELb1ELb0ELb0ELb0ELb1ELb0ELb0ELb0ELb0ELb0EEENS1_21CollectiveEpilogueFwdINS6_IJSA_NS7_ILi512EEESA_EEES9_SC_SE_Li256ELb0ELb0ELb0ELb0EEENS1_30DynamicPersistentTileSchedulerILi256ELi32ELb0ELb0ELb1EEEEEEEEEvNT_6ParamsE:
	.zero		4096


//--------------------- .nv.constant0._ZN7cutlass13device_kernelIN5flash11enable_sm90INS1_16FlashAttnFwdSm90INS1_25CollectiveMainloopFwdSm90ILi2EN4cute5tupleIJNS5_1CILi1EEES8_S8_EEENS6_IJNS7_ILi64EEESA_SA_EEELi512ENS_6half_tEfNS_4arch4Sm90ELb0ELb1ELb1ELb1ELb0ELb0ELb0ELb0ELb0ELb0ELb0ELb0EEENS1_21CollectiveEpilogueFwdINS6_IJSA_NS7_ILi512EEESA_EEES9_SC_SE_Li256ELb1ELb0ELb0ELb0EEENS1_36VarlenDynamicPersistentTileSchedulerILi64ELi64ELi256ELi32ELb0ELb0ELb1ELb1ELb0ELb1EEEEEEEEEvNT_6ParamsE --------------------------
	.section	.nv.constant0._ZN7cutlass13device_kernelIN5flash11enable_sm90INS1_16FlashAttnFwdSm90INS1_25CollectiveMainloopFwdSm90ILi2EN4cute5tupleIJNS5_1CILi1EEES8_S8_EEENS6_IJNS7_ILi64EEESA_SA_EEELi512ENS_6half_tEfNS_4arch4Sm90ELb0ELb1ELb1ELb1ELb0ELb0ELb0ELb0ELb0ELb0ELb0ELb0EEENS1_21CollectiveEpilogueFwdINS6_IJSA_NS7_ILi512EEESA_EEES9_SC_SE_Li256ELb1ELb0ELb0ELb0EEENS1_36VarlenDynamicPersistentTileSchedulerILi64ELi64ELi256ELi32ELb0ELb0ELb1ELb1ELb0ELb1EEEEEEEEEvNT_6ParamsE,"a",@progbits
	.sectionflags	@""
	.align	4
.nv.constant0._ZN7cutlass13device_kernelIN5flash11enable_sm90INS1_16FlashAttnFwdSm90INS1_25CollectiveMainloopFwdSm90ILi2EN4cute5tupleIJNS5_1CILi1EEES8_S8_EEENS6_IJNS7_ILi64EEESA_SA_EEELi512ENS_6half_tEfNS_4arch4Sm90ELb0ELb1ELb1ELb1ELb0ELb0ELb0ELb0ELb0ELb0ELb0ELb0EEENS1_21CollectiveEpilogueFwdINS6_IJSA_NS7_ILi512EEESA_EEES9_SC_SE_Li256ELb1ELb0ELb0ELb0EEENS1_36VarlenDynamicPersistentTileSchedulerILi64ELi64ELi256ELi32ELb0ELb0ELb1ELb1ELb0ELb1EEEEEEEEEvNT_6ParamsE:
	.zero		3456


//--------------------- .nv.constant0._ZN7cutlass13device_kernelIN5flash11enable_sm90INS1_16FlashAttnFwdSm90INS1_25CollectiveMainloopFwdSm90ILi2EN4cute5tupleIJNS5_1CILi1EEES8_S8_EEENS6_IJNS7_ILi64EEESA_SA_EEELi512ENS_6half_tEfNS_4arch4Sm90ELb0ELb1ELb1ELb1ELb0ELb1ELb0ELb0ELb0ELb0ELb0ELb0EEENS1_21CollectiveEpilogueFwdINS6_IJSA_NS7_ILi512EEESA_EEES9_SC_SE_Li256ELb1ELb0ELb0ELb0EEENS1_36VarlenDynamicPersistentTileSchedulerILi64ELi64ELi256ELi32ELb0ELb0ELb1ELb1ELb0ELb1EEEEEEEEEvNT_6ParamsE --------------------------
	.section	.nv.constant0._ZN7cutlass13device_kernelIN5flash11enable_sm90INS1_16FlashAttnFwdSm90INS1_25CollectiveMainloopFwdSm90ILi2EN4cute5tupleIJNS5_1CILi1EEES8_S8_EEENS6_IJNS7_ILi64EEESA_SA_EEELi512ENS_6half_tEfNS_4arch4Sm90ELb0ELb1ELb1ELb1ELb0ELb1ELb0ELb0ELb0ELb0ELb0ELb0EEENS1_21CollectiveEpilogueFwdINS6_IJSA_NS7_ILi512EEESA_EEES9_SC_SE_Li256ELb1ELb0ELb0ELb0EEENS1_36VarlenDynamicPersistentTileSchedulerILi64ELi64ELi256ELi32ELb0ELb0ELb1ELb1ELb0ELb1EEEEEEEEEvNT_6ParamsE,"a",@progbits
	.sectionflags	@""
	.align	4
.nv.constant0._ZN7cutlass13device_kernelIN5flash11enable_sm90INS1_16FlashAttnFwdSm90INS1_25CollectiveMainloopFwdSm90ILi2EN4cute5tupleIJNS5_1CILi1EEES8_S8_EEENS6_IJNS7_ILi64EEESA_SA_EEELi512ENS_6half_tEfNS_4arch4Sm90ELb0ELb1ELb1ELb1ELb0ELb1ELb0ELb0ELb0ELb0ELb0ELb0EEENS1_21CollectiveEpilogueFwdINS6_IJSA_NS7_ILi512EEESA_EEES9_SC_SE_Li256ELb1ELb0ELb0ELb0EEENS1_36VarlenDynamicPersistentTileSchedulerILi64ELi64ELi256ELi32ELb0ELb0ELb1ELb1ELb0ELb1EEEEEEEEEvNT_6ParamsE:
	.zero		3456


//--------------------- .nv.constant0._ZN7cutlass13device_kernelIN5flash11enable_sm90INS1_16FlashAttnFwdSm90INS1_25CollectiveMainloopFwdSm90ILi2EN4cute5tupleIJNS5_1CILi1EEES8_S8_EEENS6_IJNS7_ILi64EEESA_SA_EEELi512ENS_6half_tEfNS_4arch4Sm90ELb0ELb1ELb1ELb1ELb0ELb0ELb1ELb0ELb0ELb0ELb0ELb0EEENS1_21CollectiveEpilogueFwdINS6_IJSA_NS7_ILi512EEESA_EEES9_SC_SE_Li256ELb1ELb0ELb0ELb0EEENS1_36VarlenDynamicPersistentTileSchedulerILi64ELi64ELi256ELi32ELb0ELb0ELb1ELb1ELb0ELb1EEEEEEEEEvNT_6ParamsE --------------------------
	.section	.nv.constant0._ZN7cutlass13device_kernelIN5flash11enable_sm90INS1_16FlashAttnFwdSm90INS1_25CollectiveMainloopFwdSm90ILi2EN4cute5tupleIJNS5_1CILi1EEES8_S8_EEENS6_IJNS7_ILi64EEESA_SA_EEELi512ENS_6half_tEfNS_4arch4Sm90ELb0ELb1ELb1ELb1ELb0ELb0ELb1ELb0ELb0ELb0ELb0ELb0EEENS1_21CollectiveEpilogueFwdINS6_IJSA_NS7_ILi512EEESA_EEES9_SC_SE_Li256ELb1ELb0ELb0ELb0EEENS1_36VarlenDynamicPersistentTileSchedulerILi64ELi64ELi256ELi32ELb0ELb0ELb1ELb1ELb0ELb1EEEEEEEEEvNT_6ParamsE,"a",@progbits
	.sectionflags	@""
	.align	4
.nv.constant0._ZN7cutlass13device_kernelIN5flash11enable_sm90INS1_16FlashAttnFwdSm90INS1_25CollectiveMainloopFwdSm90ILi2EN4cute5tupleIJNS5_1CILi1EEES8_S8_EEENS6_IJNS7_ILi64EEESA_SA_EEELi512ENS_6half_tEfNS_4arch4Sm90ELb0ELb1ELb1ELb1ELb0ELb0ELb1ELb0ELb0ELb0ELb0ELb0EEENS1_21CollectiveEpilogueFwdINS6_IJSA_NS7_ILi512EEESA_EEES9_SC_SE_Li256ELb1ELb0ELb0ELb0EEENS1_36VarlenDynamicPersistentTileSchedulerILi64ELi64ELi256ELi32ELb0ELb0ELb1ELb1ELb0ELb1EEEEEEEEEvNT_6ParamsE:
	.zero		3712


//--------------------- .nv.constant0._ZN7cutlass13device_kernelIN5flash11enable_sm90INS1_16FlashAttnFwdSm90INS1_25CollectiveMainloopFwdSm90ILi2EN4cute5tupleIJNS5_1CILi1EEES8_S8_EEENS6_IJNS7_ILi64EEESA_SA_EEELi512ENS_6half_tEfNS_4arch4Sm90ELb0ELb1ELb1ELb1ELb0ELb1ELb1ELb0ELb0ELb0ELb0ELb0EEENS1_21CollectiveEpilogueFwdINS6_IJSA_NS7_ILi512EEESA_EEES9_SC_SE_Li256ELb1ELb0ELb0ELb0EEENS1_36VarlenDynamicPersistentTileSchedulerILi64ELi64ELi256ELi32ELb0ELb0ELb1ELb1ELb0ELb1EEEEEEEEEvNT_6ParamsE --------------------------
	.section	.nv.constant0._ZN7cutlass13device_kernelIN5flash11enable_sm90INS1_16FlashAttnFwdSm90INS1_25CollectiveMainloopFwdSm90ILi2EN4cute5tupleIJNS5_1CILi1EEES8_S8_EEENS6_IJNS7_ILi64EEESA_SA_EEELi512ENS_6half_tEfNS_4arch4Sm90ELb0ELb1ELb1ELb1ELb0ELb1ELb1ELb0ELb0ELb0ELb0ELb0EEENS1_21CollectiveEpilogueFwdINS6_IJSA_NS7_ILi512EEESA_EEES9_SC_SE_Li256ELb1ELb0ELb0ELb0EEENS1_36VarlenDynamicPersistentTileSchedulerILi64ELi64ELi256ELi32ELb0ELb0ELb1ELb1ELb0ELb1EEEEEEEEEvNT_6ParamsE,"a",@progbits
	.sectionflags	@""
	.align	4
.nv.constant0._ZN7cutlass13device_kernelIN5flash11enable_sm90INS1_16FlashAttnFwdSm90INS1_25CollectiveMainloopFwdSm90ILi2EN4cute5tupleIJNS5_1CILi1EEES8_S8_EEENS6_IJNS7_ILi64EEESA_SA_EEELi512ENS_6half_tEfNS_4arch4Sm90ELb0ELb1ELb1ELb1ELb0ELb1ELb1ELb0ELb0ELb0ELb0ELb0EEENS1_21CollectiveEpilogueFwdINS6_IJSA_NS7_ILi512EEESA_EEES9_SC_SE_Li256ELb1ELb0ELb0ELb0EEENS1_36VarlenDynamicPersistentTileSchedulerILi64ELi64ELi256ELi32ELb0ELb0ELb1ELb1ELb0ELb1EEEEEEEEEvNT_6ParamsE:
	.zero		3712


//--------------------- .nv.constant0._ZN7cutlass13device_kernelIN5flash11enable_sm90INS1_16FlashAttnFwdSm90INS1_25CollectiveMainloopFwdSm90ILi2EN4cute5tupleIJNS5_1CILi1EEES8_S8_EEENS6_IJNS7_ILi64EEESA_SA_EEELi512ENS_6half_tEfNS_4arch4Sm90ELb1ELb0ELb1ELb0ELb0ELb0ELb0ELb0ELb0ELb0ELb0ELb0EEENS1_21CollectiveEpilogueFwdINS6_IJSA_NS7_ILi512EEESA_EEES9_SC_SE_Li256ELb0ELb0ELb0ELb0EEENS1_30DynamicPersistentTileSchedulerILi256ELi32ELb0ELb0ELb1EEEEEEEEEvNT_6ParamsE --------------------------
	.section	.nv.constant0._ZN7cutlass13device_kernelIN5flash11enable_sm90INS1_16FlashAttnFwdSm90INS1_25CollectiveMainloopFwdSm90ILi2EN4cute5tupleIJNS5_1CILi1EEES8_S8_EEENS6_IJNS7_ILi64EEESA_SA_EEELi512ENS_6half_tEfNS_4arch4Sm90ELb1ELb0ELb1ELb0ELb0ELb0ELb0ELb0ELb0ELb0ELb0ELb0EEENS1_21CollectiveEpilogueFwdINS6_IJSA_NS7_ILi512EEESA_EEES9_SC_SE_Li256ELb0ELb0ELb0ELb0EEENS1_30DynamicPersistentTileSchedulerILi256ELi32ELb0ELb0ELb1EEEEEEEEEvNT_6ParamsE,"a",@progbits
	.sectionflags	@""
	.align	4
.nv.constant0._ZN7cutlass13device_kernelIN5flash11enable_sm90INS1_16FlashAttnFwdSm90INS1_25CollectiveMainloopFwdSm90ILi2EN4cute5tupleIJNS5_1CILi1EEES8_S8_EEENS6_IJNS7_ILi64EEESA_SA_EEELi512ENS_6half_tEfNS_4arch4Sm90ELb1ELb0ELb1ELb0ELb0ELb0ELb0ELb0ELb0ELb0ELb0ELb0EEENS1_21CollectiveEpilogueFwdINS6_IJSA_NS7_ILi512EEESA_EEES9_SC_SE_Li256ELb0ELb0ELb0ELb0EEENS1_30DynamicPersistentTileSchedulerILi256ELi32ELb0ELb0ELb1EEEEEEEEEvNT_6ParamsE:
	.zero		3840


//--------------------- .nv.constant0._ZN7cutlass13device_kernelIN5flash11enable_sm90INS1_16FlashAttnFwdSm90INS1_25CollectiveMainloopFwdSm90ILi2EN4cute5tupleIJNS5_1CILi1EEES8_S8_EEENS6_IJNS7_ILi64EEESA_SA_EEELi512ENS_6half_tEfNS_4arch4Sm90ELb1ELb0ELb1ELb0ELb0ELb0ELb1ELb0ELb0ELb0ELb0ELb0EEENS1_21CollectiveEpilogueFwdINS6_IJSA_NS7_ILi512EEESA_EEES9_SC_SE_Li256ELb0ELb0ELb0ELb0EEENS1_30DynamicPersistentTileSchedulerILi256ELi32ELb0ELb0ELb1EEEEEEEEEvNT_6ParamsE --------------------------
	.section	.nv.constant0._ZN7cutlass13device_kernelIN5flash11enable_sm90INS1_16FlashAttnFwdSm90INS1_25CollectiveMainloopFwdSm90ILi2EN4cute5tupleIJNS5_1CILi1EEES8_S8_EEENS6_IJNS7_ILi64EEESA_SA_EEELi512ENS_6half_tEfNS_4arch4Sm90ELb1ELb0ELb1ELb0ELb0ELb0ELb1ELb0ELb0ELb0ELb0ELb0EEENS1_21CollectiveEpilogueFwdINS6_IJSA_NS7_ILi512EEESA_EEES9_SC_SE_Li256ELb0ELb0ELb0ELb0EEENS1_30DynamicPersistentTileSchedulerILi256ELi32ELb0ELb0ELb1EEEEEEEEEvNT_6ParamsE,"a",@progbits
	.sectionflags	@""
	.align	4
.nv.constant0._ZN7cutlass13device_kernelIN5flash11enable_sm90INS1_16FlashAttnFwdSm90INS1_25CollectiveMainloopFwdSm90ILi2EN4cute5tupleIJNS5_1CILi1EEES8_S8_EEENS6_IJNS7_ILi64EEESA_SA_EEELi512ENS_6half_tEfNS_4arch4Sm90ELb1ELb0ELb1ELb0ELb0ELb0ELb1ELb0ELb0ELb0ELb0ELb0EEENS1_21CollectiveEpilogueFwdINS6_IJSA_NS7_ILi512EEESA_EEES9_SC_SE_Li256ELb0ELb0ELb0ELb0EEENS1_30DynamicPersistentTileSchedulerILi256ELi32ELb0ELb0ELb1EEEEEEEEEvNT_6ParamsE:
	.zero		4096


//--------------------- .nv.constant0._ZN7cutlass13device_kernelIN5flash11enable_sm90INS1_16FlashAttnFwdSm90INS1_25CollectiveMainloopFwdSm90ILi2EN4cute5tupleIJNS5_1CILi1EEES8_S8_EEENS6_IJNS7_ILi64EEESA_SA_EEELi512ENS_6half_tEfNS_4arch4Sm90ELb1ELb0ELb1ELb1ELb0ELb0ELb0ELb0ELb0ELb0ELb0ELb0EEENS1_21CollectiveEpilogueFwdINS6_IJSA_NS7_ILi512EEESA_EEES9_SC_SE_Li256ELb1ELb0ELb0ELb0EEENS1_36VarlenDynamicPersistentTileSchedulerILi64ELi64ELi256ELi32ELb0ELb0ELb1ELb1ELb1ELb1EEEEEEEEEvNT_6ParamsE --------------------------
	.section	.nv.constant0._ZN7cutlass13device_kernelIN5flash11enable_sm90INS1_16FlashAttnFwdSm90INS1_25CollectiveMainloopFwdSm90ILi2EN4cute5tupleIJNS5_1CILi1EEES8_S8_EEENS6_IJNS7_ILi64EEESA_SA_EEELi512ENS_6half_tEfNS_4arch4Sm90ELb1ELb0ELb1ELb1ELb0ELb0ELb0ELb0ELb0ELb0ELb0ELb0EEENS1_21CollectiveEpilogueFwdINS6_IJSA_NS7_ILi512EEESA_EEES9_SC_SE_Li256ELb1ELb0ELb0ELb0EEENS1_36VarlenDynamicPersistentTileSchedulerILi64ELi64ELi256ELi32ELb0ELb0ELb1ELb1ELb1ELb1EEEEEEEEEvNT_6ParamsE,"a",@progbits
	.sectionflags	@""
	.align	4
.nv.constant0._ZN7cutlass13device_kernelIN5flash11enable_sm90INS1_16FlashAttnFwdSm90INS1_25CollectiveMainloopFwdSm90ILi2EN4cute5tupleIJNS5_1CILi1EEES8_S8_EEENS6_IJNS7_ILi64EEESA_SA_EEELi512ENS_6half_tEfNS_4arch4Sm90ELb1ELb0ELb1ELb1ELb0ELb0ELb0ELb0ELb0ELb0ELb0ELb0EEENS1_21CollectiveEpilogueFwdINS6_IJSA_NS7_ILi512EEESA_EEES9_SC_SE_Li256ELb1ELb0ELb0ELb0EEENS1_36VarlenDynamicPersistentTileSchedulerILi64ELi64ELi256ELi32ELb0ELb0ELb1ELb1ELb1ELb1EEEEEEEEEvNT_6ParamsE:
	.zero		3456


//--------------------- .nv.constant0._ZN7cutlass13device_kernelIN5flash11enable_sm90INS1_16FlashAttnFwdSm90INS1_25CollectiveMainloopFwdSm90ILi2EN4cute5tupleIJNS5_1CILi1EEES8_S8_EEENS6_IJNS7_ILi64EEESA_SA_EEELi512ENS_6half_tEfNS_4arch4Sm90ELb1ELb0ELb1ELb1ELb0ELb1ELb0ELb0ELb0ELb0ELb0ELb0EEENS1_21CollectiveEpilogueFwdINS6_IJSA_NS7_ILi512EEESA_EEES9_SC_SE_Li256ELb1ELb0ELb0ELb0EEENS1_36VarlenDynamicPersistentTileSchedulerILi64ELi64ELi256ELi32ELb0ELb0ELb1ELb1ELb1ELb1EEEEEEEEEvNT_6ParamsE --------------------------
	.section	.nv.constant0._ZN7cutlass13device_kernelIN5flash11enable_sm90INS1_16FlashAttnFwdSm90INS1_25CollectiveMainloopFwdSm90ILi2EN4cute5tupleIJNS5_1CILi1EEES8_S8_EEENS6_IJNS7_ILi64EEESA_SA_EEELi512ENS_6half_tEfNS_4arch4Sm90ELb1ELb0ELb1ELb1ELb0ELb1ELb0ELb0ELb0ELb0ELb0ELb0EEENS1_21CollectiveEpilogueFwdINS6_IJSA_NS7_ILi512EEESA_EEES9_SC_SE_Li256ELb1ELb0ELb0ELb0EEENS1_36VarlenDynamicPersistentTileSchedulerILi64ELi64ELi256ELi32ELb0ELb0ELb1ELb1ELb1ELb1EEEEEEEEEvNT_6ParamsE,"a",@progbits
	.sectionflags	@""
	.align	4
.nv.constant0._ZN7cutlass13device_kernelIN5flash11enable_sm90INS1_16FlashAttnFwdSm90INS1_25CollectiveMainloopFwdSm90ILi2EN4cute5tupleIJNS5_1CILi1EEES8_S8_EEENS6_IJNS7_ILi64EEESA_SA_EEELi512ENS_6half_tEfNS_4arch4Sm90ELb1ELb0ELb1ELb1ELb0ELb1ELb0ELb0ELb0ELb0ELb0ELb0EEENS1_21CollectiveEpilogueFwdINS6_IJSA_NS7_ILi512EEESA_EEES9_SC_SE_Li256ELb1ELb0ELb0ELb0EEENS1_36VarlenDynamicPersistentTileSchedulerILi64ELi64ELi256ELi32ELb0ELb0ELb1ELb1ELb1ELb1EEEEEEEEEvNT_6ParamsE:
	.zero		3456


//--------------------- .nv.constant0._ZN7cutlass13device_kernelIN5flash11enable_sm90INS1_16FlashAttnFwdSm90INS1_25CollectiveMainloopFwdSm90ILi2EN4cute5tupleIJNS5_1CILi1EEES8_S8_EEENS6_IJNS7_ILi64EEESA_SA_EEELi512ENS_6half_tEfNS_4arch4Sm90ELb1ELb0ELb1ELb1ELb0ELb0ELb1ELb0ELb0ELb0ELb0ELb0EEENS1_21CollectiveEpilogueFwdINS6_IJSA_NS7_ILi512EEESA_EEES9_SC_SE_Li256ELb1ELb0ELb0ELb0EEENS1_36VarlenDynamicPersistentTileSchedulerILi64ELi64ELi256ELi32ELb0ELb0ELb1ELb1ELb1ELb1EEEEEEEEEvNT_6ParamsE --------------------------
	.section	.nv.constant0._ZN7cutlass13device_kernelIN5flash11enable_sm90INS1_16FlashAttnFwdSm90INS1_25CollectiveMainloopFwdSm90ILi2EN4cute5tupleIJNS5_1CILi1EEES8_S8_EEENS6_IJNS7_ILi64EEESA_SA_EEELi512ENS_6half_tEfNS_4arch4Sm90ELb1ELb0ELb1ELb1ELb0ELb0ELb1ELb0ELb0ELb0ELb0ELb0EEENS1_21CollectiveEpilogueFwdINS6_IJSA_NS7_ILi512EEESA_EEES9_SC_SE_Li256ELb1ELb0ELb0ELb0EEENS1_36VarlenDynamicPersistentTileSchedulerILi64ELi64ELi256ELi32ELb0ELb0ELb1ELb1ELb1ELb1EEEEEEEEEvNT_6ParamsE,"a",@progbits
	.sectionflags	@""
	.align	4
.nv.constant0._ZN7cutlass13device_kernelIN5flash11enable_sm90INS1_16FlashAttnFwdSm90INS1_25CollectiveMainloopFwdSm90ILi2EN4cute5tupleIJNS5_1CILi1EEES8_S8_EEENS6_IJNS7_ILi64EEESA_SA_EEELi512ENS_6half_tEfNS_4arch4Sm90ELb1ELb0ELb1ELb1ELb0ELb0ELb1ELb0ELb0ELb0ELb0ELb0EEENS1_21CollectiveEpilogueFwdINS6_IJSA_NS7_ILi512EEESA_EEES9_SC_SE_Li256ELb1ELb0ELb0ELb0EEENS1_36VarlenDynamicPersistentTileSchedulerILi64ELi64ELi256ELi32ELb0ELb0ELb1ELb1ELb1ELb1EEEEEEEEEvNT_6ParamsE:
	.zero		3712


//--------------------- .nv.constant0._ZN7cutlass13device_kernelIN5flash11enable_sm90INS1_16FlashAttnFwdSm90INS1_25CollectiveMainloopFwdSm90ILi2EN4cute5tupleIJNS5_1CILi1EEES8_S8_EEENS6_IJNS7_ILi64EEESA_SA_EEELi512ENS_6half_tEfNS_4arch4Sm90ELb1ELb0ELb1ELb1ELb0ELb1ELb1ELb0ELb0ELb0ELb0ELb0EEENS1_21CollectiveEpilogueFwdINS6_IJSA_NS7_ILi512EEESA_EEES9_SC_SE_Li256ELb1ELb0ELb0ELb0EEENS1_36VarlenDynamicPersistentTileSchedulerILi64ELi64ELi256ELi32ELb0ELb0ELb1ELb1ELb1ELb1EEEEEEEEEvNT_6ParamsE --------------------------
	.section	.nv.constant0._ZN7cutlass13device_kernelIN5flash11enable_sm90INS1_16FlashAttnFwdSm90INS1_25CollectiveMainloopFwdSm90ILi2EN4cute5tupleIJNS5_1CILi1EEES8_S8_EEENS6_IJNS7_ILi64EEESA_SA_EEELi512ENS_6half_tEfNS_4arch4Sm90ELb1ELb0ELb1ELb1ELb0ELb1ELb1ELb0ELb0ELb0ELb0ELb0EEENS1_21CollectiveEpilogueFwdINS6_IJSA_NS7_ILi512EEESA_EEES9_SC_SE_Li256ELb1ELb0ELb0ELb0EEENS1_36VarlenDynamicPersistentTileSchedulerILi64ELi64ELi256ELi32ELb0ELb0ELb1ELb1ELb1ELb1EEEEEEEEEvNT_6ParamsE,"a",@progbits
	.sectionflags	@""
	.align	4
.nv.constant0._ZN7cutlass13device_kernelIN5flash11enable_sm90INS1_16FlashAttnFwdSm90INS1_25CollectiveMainloopFwdSm90ILi2EN4cute5tupleIJNS5_1CILi1EEES8_S8_EEENS6_IJNS7_ILi64EEESA_SA_EEELi512ENS_6half_tEfNS_4arch4Sm90ELb1ELb0ELb1ELb1ELb0ELb1ELb1ELb0ELb0ELb0ELb0ELb0EEENS1_21CollectiveEpilogueFwdINS6_IJSA_NS7_ILi512EEESA_EEES9_SC_SE_Li256ELb1ELb0ELb0ELb0EEENS1_36VarlenDynamicPersistentTileSchedulerILi64ELi64ELi256ELi32ELb0ELb0ELb1ELb1ELb1ELb1EEEEEEEEEvNT_6ParamsE:
	.zero		3712


//--------------------- SYMBOLS --------------------------

	.type		.nv.reservedSmem.offset0,@object
	.size		.nv.reservedSmem.offset0,0x4
